	.target	sm_100a

	.elftype	@"ET_EXEC"


//--------------------- .note.nv.tkinfo           --------------------------
	.section	.note.nv.tkinfo,"",@"SHT_NOTE"
	.sectionflags	@"SHF_NOTE_NV_TKINFO"
	.tkinfo
        /*0018*/ 	.word	0x00000002
        /*0030*/ 	.string	""
        /*0030*/ 	.string	"ptxas"
        /*0030*/ 	.string	"Cuda compilation tools, release 13.0, V13.0.88"
        /*0030*/ 	.string	"Build cuda_13.0.r13.0/compiler.36424714_0"
        /*0030*/ 	.string	"-arch sm_100a -m 64 "



//--------------------- .note.nv.cuinfo           --------------------------
	.section	.note.nv.cuinfo,"",@"SHT_NOTE"
	.sectionflags	@"SHF_NOTE_NV_CUINFO"
        /*0018*/ 	.short	0x0002
        /*001a*/ 	.short	0x0064
        /*001c*/ 	.short	0x0082
	.zero		2


//--------------------- .nv.info                  --------------------------
	.section	.nv.info,"",@"SHT_CUDA_INFO"
	.align	4


	//----- nvinfo : EIATTR_REGCOUNT
	.align		4
        /*0000*/ 	.byte	0x04, 0x2f
        /*0002*/ 	.short	(.L_19 - .L_18)
	.align		4
.L_18:
        /*0004*/ 	.word	index@(_ZN7cutlass13device_kernelINS_4gemm6kernel13GemmUniversalIN4cute5tupleIJiiiiEEENS1_10collective13CollectiveMmaINS1_41MainloopSm100TmaUmmaWarpSpecializedSparseILi3ELi2ELi2ENS5_IJNS4_1CILi1EEESB_SB_EEEEENS5_IJNSA_ILi128EEESE_SE_EEENS_6half_tENS5_IJNS4_6LayoutINS5_IJiNS5_IJNSA_ILi2EEEiEEEiEEENS5_IJlNS5_IJSB_SI_EEElEEEEENSH_INS5_IJNS5_IJNS5_IJNSA_ILi8EEESI_SO_EEEiEEENS5_IJNS5_IJNSA_ILi16EEESI_NSA_ILi4EEEEEEiEEEiEEENS5_IJNS5_IJNS5_IJSE_SR_NSA_ILi2048EEEEEENSA_ILi16384EEEEEENS5_IJNS5_IJSB_NSA_ILi1024EEENSA_ILi32EEEEEElEEElEEEEEEEESG_NS5_IJlSB_lEEENS4_8TiledMMAINS4_8MMA_AtomIJNS4_27SM100_MMA_F16BF16_SS_SPARSEISG_SG_fLi128ELi128ELNS4_4UMMA5MajorE0ELS1C_0ELNS1B_7ScaleInE0ELS1D_0EEEEEENSH_ISC_NS5_IJNSA_ILi0EEES1G_S1G_EEEEENS5_IJNS4_10UnderscoreES1J_S1J_EEEEENS4_13SM90_TMA_LOADENS4_14ComposedLayoutINS4_7SwizzleILi3ELi4ELi3EEENS4_25smem_sparse_ptr_flag_bitsILi2ELi16EEENSH_INS5_IJNS5_IJSB_SO_EEENS5_IJSI_NSA_ILi64EEEEEEEEENS5_IJNS5_IJS1G_SE_EEESL_EEEEEEEvNS4_8identityES1M_NS1N_IS1P_NS4_18smem_ptr_flag_bitsILi16EEENSH_INS5_IJSO_S1T_EEENS5_IJS1T_SB_EEEEEEEvS20_EENS_8epilogue10collective18CollectiveEpilogueINS28_23Sm100TmaWarpSpecializedILi4ELi2ELi32ELb1ELb0EEEJSF_NS5_IJNSH_ISE_SB_EENSH_IS11_SB_EEEEEfNS5_IJSB_llEEEfS2G_NS28_6fusion15FusionCallbacksIS2C_NS2H_17LinearCombinationIffffLNS_15FloatRoundStyleE2EEESF_S2F_JEEENS4_5SM1004TMEM4LOAD26SM100_TMEM_LOAD_32dp32b32xES1M_NS1N_INS1O_ILi2ELi5ELi2EEENS21_ILi32EEENSH_INS5_IJS11_SS_EEENS5_IJSB_S11_EEEEEEENS4_39AutoVectorizingCopyWithAssumedAlignmentILi128EEENS4_14SM90_TMA_STOREES2W_S2Y_S2Y_EEEvvEEEEvNT_6ParamsE)
        /*0008*/ 	.word	0x00000075


	//----- nvinfo : EIATTR_FRAME_SIZE
	.align		4
.L_19:
        /*000c*/ 	.byte	0x04, 0x11
        /*000e*/ 	.short	(.L_21 - .L_20)
	.align		4
.L_20:
        /*0010*/ 	.word	index@($__internal_2_$__cuda_sm10x_tcgen05_guardrail_trap_unallocated_columns_being_dealloced)
        /*0014*/ 	.word	0x00000000


	//----- nvinfo : EIATTR_FRAME_SIZE
	.align		4
.L_21:
        /*0018*/ 	.byte	0x04, 0x11
        /*001a*/ 	.short	(.L_23 - .L_22)
	.align		4
.L_22:
        /*001c*/ 	.word	index@($__internal_1_$__cuda_sm10x_tcgen05_guardrail_trap_phase_invalid_during_alloc)
        /*0020*/ 	.word	0x00000000


	//----- nvinfo : EIATTR_FRAME_SIZE
	.align		4
.L_23:
        /*0024*/ 	.byte	0x04, 0x11
        /*0026*/ 	.short	(.L_25 - .L_24)
	.align		4
.L_24:
        /*0028*/ 	.word	index@($__internal_0_$__cuda_sm10x_tcgen05_guardrail_trap_col_being_dealloced_not_returned_by_alloc)
        /*002c*/ 	.word	0x00000000


	//----- nvinfo : EIATTR_FRAME_SIZE
	.align		4
.L_25:
        /*0030*/ 	.byte	0x04, 0x11
        /*0032*/ 	.short	(.L_27 - .L_26)
	.align		4
.L_26:
        /*0034*/ 	.word	index@(_ZN7cutlass13device_kernelINS_4gemm6kernel13GemmUniversalIN4cute5tupleIJiiiiEEENS1_10collective13CollectiveMmaINS1_41MainloopSm100TmaUmmaWarpSpecializedSparseILi3ELi2ELi2ENS5_IJNS4_1CILi1EEESB_SB_EEEEENS5_IJNSA_ILi128EEESE_SE_EEENS_6half_tENS5_IJNS4_6LayoutINS5_IJiNS5_IJNSA_ILi2EEEiEEEiEEENS5_IJlNS5_IJSB_SI_EEElEEEEENSH_INS5_IJNS5_IJNS5_IJNSA_ILi8EEESI_SO_EEEiEEENS5_IJNS5_IJNSA_ILi16EEESI_NSA_ILi4EEEEEEiEEEiEEENS5_IJNS5_IJNS5_IJSE_SR_NSA_ILi2048EEEEEENSA_ILi16384EEEEEENS5_IJNS5_IJSB_NSA_ILi1024EEENSA_ILi32EEEEEElEEElEEEEEEEESG_NS5_IJlSB_lEEENS4_8TiledMMAINS4_8MMA_AtomIJNS4_27SM100_MMA_F16BF16_SS_SPARSEISG_SG_fLi128ELi128ELNS4_4UMMA5MajorE0ELS1C_0ELNS1B_7ScaleInE0ELS1D_0EEEEEENSH_ISC_NS5_IJNSA_ILi0EEES1G_S1G_EEEEENS5_IJNS4_10UnderscoreES1J_S1J_EEEEENS4_13SM90_TMA_LOADENS4_14ComposedLayoutINS4_7SwizzleILi3ELi4ELi3EEENS4_25smem_sparse_ptr_flag_bitsILi2ELi16EEENSH_INS5_IJNS5_IJSB_SO_EEENS5_IJSI_NSA_ILi64EEEEEEEEENS5_IJNS5_IJS1G_SE_EEESL_EEEEEEEvNS4_8identityES1M_NS1N_IS1P_NS4_18smem_ptr_flag_bitsILi16EEENSH_INS5_IJSO_S1T_EEENS5_IJS1T_SB_EEEEEEEvS20_EENS_8epilogue10collective18CollectiveEpilogueINS28_23Sm100TmaWarpSpecializedILi4ELi2ELi32ELb1ELb0EEEJSF_NS5_IJNSH_ISE_SB_EENSH_IS11_SB_EEEEEfNS5_IJSB_llEEEfS2G_NS28_6fusion15FusionCallbacksIS2C_NS2H_17LinearCombinationIffffLNS_15FloatRoundStyleE2EEESF_S2F_JEEENS4_5SM1004TMEM4LOAD26SM100_TMEM_LOAD_32dp32b32xES1M_NS1N_INS1O_ILi2ELi5ELi2EEENS21_ILi32EEENSH_INS5_IJS11_SS_EEENS5_IJSB_S11_EEEEEEENS4_39AutoVectorizingCopyWithAssumedAlignmentILi128EEENS4_14SM90_TMA_STOREES2W_S2Y_S2Y_EEEvvEEEEvNT_6ParamsE)
        /*0038*/ 	.word	0x00000000


	//----- nvinfo : EIATTR_MIN_STACK_SIZE
	.align		4
.L_27:
        /*003c*/ 	.byte	0x04, 0x12
        /*003e*/ 	.short	(.L_29 - .L_28)
	.align		4
.L_28:
        /*0040*/ 	.word	index@(_ZN7cutlass13device_kernelINS_4gemm6kernel13GemmUniversalIN4cute5tupleIJiiiiEEENS1_10collective13CollectiveMmaINS1_41MainloopSm100TmaUmmaWarpSpecializedSparseILi3ELi2ELi2ENS5_IJNS4_1CILi1EEESB_SB_EEEEENS5_IJNSA_ILi128EEESE_SE_EEENS_6half_tENS5_IJNS4_6LayoutINS5_IJiNS5_IJNSA_ILi2EEEiEEEiEEENS5_IJlNS5_IJSB_SI_EEElEEEEENSH_INS5_IJNS5_IJNS5_IJNSA_ILi8EEESI_SO_EEEiEEENS5_IJNS5_IJNSA_ILi16EEESI_NSA_ILi4EEEEEEiEEEiEEENS5_IJNS5_IJNS5_IJSE_SR_NSA_ILi2048EEEEEENSA_ILi16384EEEEEENS5_IJNS5_IJSB_NSA_ILi1024EEENSA_ILi32EEEEEElEEElEEEEEEEESG_NS5_IJlSB_lEEENS4_8TiledMMAINS4_8MMA_AtomIJNS4_27SM100_MMA_F16BF16_SS_SPARSEISG_SG_fLi128ELi128ELNS4_4UMMA5MajorE0ELS1C_0ELNS1B_7ScaleInE0ELS1D_0EEEEEENSH_ISC_NS5_IJNSA_ILi0EEES1G_S1G_EEEEENS5_IJNS4_10UnderscoreES1J_S1J_EEEEENS4_13SM90_TMA_LOADENS4_14ComposedLayoutINS4_7SwizzleILi3ELi4ELi3EEENS4_25smem_sparse_ptr_flag_bitsILi2ELi16EEENSH_INS5_IJNS5_IJSB_SO_EEENS5_IJSI_NSA_ILi64EEEEEEEEENS5_IJNS5_IJS1G_SE_EEESL_EEEEEEEvNS4_8identityES1M_NS1N_IS1P_NS4_18smem_ptr_flag_bitsILi16EEENSH_INS5_IJSO_S1T_EEENS5_IJS1T_SB_EEEEEEEvS20_EENS_8epilogue10collective18CollectiveEpilogueINS28_23Sm100TmaWarpSpecializedILi4ELi2ELi32ELb1ELb0EEEJSF_NS5_IJNSH_ISE_SB_EENSH_IS11_SB_EEEEEfNS5_IJSB_llEEEfS2G_NS28_6fusion15FusionCallbacksIS2C_NS2H_17LinearCombinationIffffLNS_15FloatRoundStyleE2EEESF_S2F_JEEENS4_5SM1004TMEM4LOAD26SM100_TMEM_LOAD_32dp32b32xES1M_NS1N_INS1O_ILi2ELi5ELi2EEENS21_ILi32EEENSH_INS5_IJS11_SS_EEENS5_IJSB_S11_EEEEEEENS4_39AutoVectorizingCopyWithAssumedAlignmentILi128EEENS4_14SM90_TMA_STOREES2W_S2Y_S2Y_EEEvvEEEEvNT_6ParamsE)
        /*0044*/ 	.word	0x00000000
.L_29:


//--------------------- .nv.compat                --------------------------
	.section	.nv.compat,"",@"SHT_CUDA_COMPAT_INFO"
	.align	4
        /*0000*/ 	.byte	0x02, 0x09, 0x01, 0x00, 0x02, 0x02, 0x02, 0x00, 0x02, 0x05, 0x05, 0x00, 0x03, 0x07, 0x01, 0x01
        /*0010*/ 	.byte	0x02, 0x03, 0x01, 0x00, 0x02, 0x06, 0x01, 0x00, 0x04, 0x0b, 0x08, 0x00, 0x09, 0x00, 0x00, 0x00
        /*0020*/ 	.byte	0x00, 0x00, 0x00, 0x00


//--------------------- .nv.info._ZN7cutlass13device_kernelINS_4gemm6kernel13GemmUniversalIN4cute5tupleIJiiiiEEENS1_10collective13CollectiveMmaINS1_41MainloopSm100TmaUmmaWarpSpecializedSparseILi3ELi2ELi2ENS5_IJNS4_1CILi1EEESB_SB_EEEEENS5_IJNSA_ILi128EEESE_SE_EEENS_6half_tENS5_IJNS4_6LayoutINS5_IJiNS5_IJNSA_ILi2EEEiEEEiEEENS5_IJlNS5_IJSB_SI_EEElEEEEENSH_INS5_IJNS5_IJNS5_IJNSA_ILi8EEESI_SO_EEEiEEENS5_IJNS5_IJNSA_ILi16EEESI_NSA_ILi4EEEEEEiEEEiEEENS5_IJNS5_IJNS5_IJSE_SR_NSA_ILi2048EEEEEENSA_ILi16384EEEEEENS5_IJNS5_IJSB_NSA_ILi1024EEENSA_ILi32EEEEEElEEElEEEEEEEESG_NS5_IJlSB_lEEENS4_8TiledMMAINS4_8MMA_AtomIJNS4_27SM100_MMA_F16BF16_SS_SPARSEISG_SG_fLi128ELi128ELNS4_4UMMA5MajorE0ELS1C_0ELNS1B_7ScaleInE0ELS1D_0EEEEEENSH_ISC_NS5_IJNSA_ILi0EEES1G_S1G_EEEEENS5_IJNS4_10UnderscoreES1J_S1J_EEEEENS4_13SM90_TMA_LOADENS4_14ComposedLayoutINS4_7SwizzleILi3ELi4ELi3EEENS4_25smem_sparse_ptr_flag_bitsILi2ELi16EEENSH_INS5_IJNS5_IJSB_SO_EEENS5_IJSI_NSA_ILi64EEEEEEEEENS5_IJNS5_IJS1G_SE_EEESL_EEEEEEEvNS4_8identityES1M_NS1N_IS1P_NS4_18smem_ptr_flag_bitsILi16EEENSH_INS5_IJSO_S1T_EEENS5_IJS1T_SB_EEEEEEEvS20_EENS_8epilogue10collective18CollectiveEpilogueINS28_23Sm100TmaWarpSpecializedILi4ELi2ELi32ELb1ELb0EEEJSF_NS5_IJNSH_ISE_SB_EENSH_IS11_SB_EEEEEfNS5_IJSB_llEEEfS2G_NS28_6fusion15FusionCallbacksIS2C_NS2H_17LinearCombinationIffffLNS_15FloatRoundStyleE2EEESF_S2F_JEEENS4_5SM1004TMEM4LOAD26SM100_TMEM_LOAD_32dp32b32xES1M_NS1N_INS1O_ILi2ELi5ELi2EEENS21_ILi32EEENSH_INS5_IJS11_SS_EEENS5_IJSB_S11_EEEEEEENS4_39AutoVectorizingCopyWithAssumedAlignmentILi128EEENS4_14SM90_TMA_STOREES2W_S2Y_S2Y_EEEvvEEEEvNT_6ParamsE --------------------------
	.section	.nv.info._ZN7cutlass13device_kernelINS_4gemm6kernel13GemmUniversalIN4cute5tupleIJiiiiEEENS1_10collective13CollectiveMmaINS1_41MainloopSm100TmaUmmaWarpSpecializedSparseILi3ELi2ELi2ENS5_IJNS4_1CILi1EEESB_SB_EEEEENS5_IJNSA_ILi128EEESE_SE_EEENS_6half_tENS5_IJNS4_6LayoutINS5_IJiNS5_IJNSA_ILi2EEEiEEEiEEENS5_IJlNS5_IJSB_SI_EEElEEEEENSH_INS5_IJNS5_IJNS5_IJNSA_ILi8EEESI_SO_EEEiEEENS5_IJNS5_IJNSA_ILi16EEESI_NSA_ILi4EEEEEEiEEEiEEENS5_IJNS5_IJNS5_IJSE_SR_NSA_ILi2048EEEEEENSA_ILi16384EEEEEENS5_IJNS5_IJSB_NSA_ILi1024EEENSA_ILi32EEEEEElEEElEEEEEEEESG_NS5_IJlSB_lEEENS4_8TiledMMAINS4_8MMA_AtomIJNS4_27SM100_MMA_F16BF16_SS_SPARSEISG_SG_fLi128ELi128ELNS4_4UMMA5MajorE0ELS1C_0ELNS1B_7ScaleInE0ELS1D_0EEEEEENSH_ISC_NS5_IJNSA_ILi0EEES1G_S1G_EEEEENS5_IJNS4_10UnderscoreES1J_S1J_EEEEENS4_13SM90_TMA_LOADENS4_14ComposedLayoutINS4_7SwizzleILi3ELi4ELi3EEENS4_25smem_sparse_ptr_flag_bitsILi2ELi16EEENSH_INS5_IJNS5_IJSB_SO_EEENS5_IJSI_NSA_ILi64EEEEEEEEENS5_IJNS5_IJS1G_SE_EEESL_EEEEEEEvNS4_8identityES1M_NS1N_IS1P_NS4_18smem_ptr_flag_bitsILi16EEENSH_INS5_IJSO_S1T_EEENS5_IJS1T_SB_EEEEEEEvS20_EENS_8epilogue10collective18CollectiveEpilogueINS28_23Sm100TmaWarpSpecializedILi4ELi2ELi32ELb1ELb0EEEJSF_NS5_IJNSH_ISE_SB_EENSH_IS11_SB_EEEEEfNS5_IJSB_llEEEfS2G_NS28_6fusion15FusionCallbacksIS2C_NS2H_17LinearCombinationIffffLNS_15FloatRoundStyleE2EEESF_S2F_JEEENS4_5SM1004TMEM4LOAD26SM100_TMEM_LOAD_32dp32b32xES1M_NS1N_INS1O_ILi2ELi5ELi2EEENS21_ILi32EEENSH_INS5_IJS11_SS_EEENS5_IJSB_S11_EEEEEEENS4_39AutoVectorizingCopyWithAssumedAlignmentILi128EEENS4_14SM90_TMA_STOREES2W_S2Y_S2Y_EEEvvEEEEvNT_6ParamsE,"",@"SHT_CUDA_INFO"
	.sectionflags	@""
	.align	4


	//----- nvinfo : EIATTR_CUDA_API_VERSION
	.align		4
        /*0000*/ 	.byte	0x04, 0x37
        /*0002*/ 	.short	(.L_31 - .L_30)
.L_30:
        /*0004*/ 	.word	0x00000082


	//----- nvinfo : EIATTR_KPARAM_INFO
	.align		4
.L_31:
        /*0008*/ 	.byte	0x04, 0x17
        /*000a*/ 	.short	(.L_33 - .L_32)
.L_32:
        /*000c*/ 	.word	0x00000000
        /*0010*/ 	.short	0x0000
        /*0012*/ 	.short	0x0000
        /*0014*/ 	.byte	0x00, 0xf0, 0x01, 0x28


	//----- nvinfo : EIATTR_AT_ENTRY_FRAGMENTS
	.align		4
.L_33:
        /*0018*/ 	.byte	0x04, 0x4f
        /*001a*/ 	.short	(.L_35 - .L_34)


	//   ....[0]....
.L_34:
        /*001c*/ 	.word	0x00000006


	//----- nvinfo : EIATTR_RESERVED_SMEM_USED
	.align		4
.L_35:
        /*0020*/ 	.byte	0x01, 0x41
	.zero		2


	//----- nvinfo : EIATTR_SPARSE_MMA_MASK
	.align		4
        /*0024*/ 	.byte	0x03, 0x50
        /*0026*/ 	.short	0x0040


	//----- nvinfo : EIATTR_TCGEN05_1CTA_USED
	.align		4
        /*0028*/ 	.byte	0x01, 0x51
	.zero		2


	//----- nvinfo : EIATTR_MAXREG_COUNT
	.align		4
        /*002c*/ 	.byte	0x03, 0x1b
        /*002e*/ 	.short	0x00ff


	//----- nvinfo : EIATTR_NUM_BARRIERS
	.align		4
        /*0030*/ 	.byte	0x02, 0x4c
        /*0032*/ 	.byte	0x07
	.zero		1


	//----- nvinfo : EIATTR_EXTERNS
	.align		4
        /*0034*/ 	.byte	0x04, 0x0f
        /*0036*/ 	.short	(.L_37 - .L_36)


	//   ....[0]....
	.align		4
.L_36:
        /*0038*/ 	.word	index@(__assertfail)


	//----- nvinfo : EIATTR_MERCURY_ISA_VERSION
	.align		4
.L_37:
        /*003c*/ 	.byte	0x03, 0x5f
        /*003e*/ 	.short	0x0101


	//----- nvinfo : EIATTR_INT_WARP_WIDE_INSTR_OFFSETS
	.align		4
        /*0040*/ 	.byte	0x04, 0x31
        /*0042*/ 	.short	(.L_39 - .L_38)


	//   ....[0]....
.L_38:
        /*0044*/ 	.word	0x00001ae0


	//   ....[1]....
        /*0048*/ 	.word	0x000034a0


	//   ....[2]....
        /*004c*/ 	.word	0x000034c0


	//   ....[3]....
        /*0050*/ 	.word	0x000034f0


	//   ....[4]....
        /*0054*/ 	.word	0x00003df0


	//   ....[5]....
        /*0058*/ 	.word	0x00003e10


	//   ....[6]....
        /*005c*/ 	.word	0x00003eb0


	//   ....[7]....
        /*0060*/ 	.word	0x00003f50


	//   ....[8]....
        /*0064*/ 	.word	0x00004010


	//   ....[9]....
        /*0068*/ 	.word	0x00004090


	//   ....[10]....
        /*006c*/ 	.word	0x000040b0


	//   ....[11]....
        /*0070*/ 	.word	0x00004180


	//   ....[12]....
        /*0074*/ 	.word	0x00004210


	//   ....[13]....
        /*0078*/ 	.word	0x000042d0


	//   ....[14]....
        /*007c*/ 	.word	0x00004360


	//   ....[15]....
        /*0080*/ 	.word	0x00004380


	//   ....[16]....
        /*0084*/ 	.word	0x000044b0


	//   ....[17]....
        /*0088*/ 	.word	0x00004510


	//   ....[18]....
        /*008c*/ 	.word	0x000045c0


	//   ....[19]....
        /*0090*/ 	.word	0x00004710


	//   ....[20]....
        /*0094*/ 	.word	0x00004770


	//   ....[21]....
        /*0098*/ 	.word	0x00004790


	//   ....[22]....
        /*009c*/ 	.word	0x000047b0


	//   ....[23]....
        /*00a0*/ 	.word	0x000049a0


	//----- nvinfo : EIATTR_COOP_GROUP_MASK_REGIDS
	.align		4
.L_39:
        /*00a4*/ 	.byte	0x04, 0x29
        /*00a6*/ 	.short	(.L_41 - .L_40)


	//   ....[0]....
.L_40:
        /*00a8*/ 	.word	0xffffffff


	//   ....[1]....
        /*00ac*/ 	.word	0xffffffff


	//   ....[2]....
        /*00b0*/ 	.word	0xffffffff


	//   ....[3]....
        /*00b4*/ 	.word	0xffffffff


	//   ....[4]....
        /*00b8*/ 	.word	0xffffffff


	//   ....[5]....
        /*00bc*/ 	.word	0xffffffff


	//   ....[6]....
        /*00c0*/ 	.word	0xffffffff


	//   ....[7]....
        /*00c4*/ 	.word	0xffffffff


	//   ....[8]....
        /*00c8*/ 	.word	0xffffffff


	//   ....[9]....
        /*00cc*/ 	.word	0xffffffff


	//   ....[10]....
        /*00d0*/ 	.word	0xffffffff


	//   ....[11]....
        /*00d4*/ 	.word	0xffffffff


	//   ....[12]....
        /*00d8*/ 	.word	0xffffffff


	//----- nvinfo : EIATTR_COOP_GROUP_INSTR_OFFSETS
	.align		4
.L_41:
        /*00dc*/ 	.byte	0x04, 0x28
        /*00de*/ 	.short	(.L_43 - .L_42)


	//   ....[0]....
.L_42:
        /*00e0*/ 	.word	0x00000090


	//   ....[1]....
        /*00e4*/ 	.word	0x00000500


	//   ....[2]....
        /*00e8*/ 	.word	0x00000640


	//   ....[3]....
        /*00ec*/ 	.word	0x000007e0


	//   ....[4]....
        /*00f0*/ 	.word	0x000008e0


	//   ....[5]....
        /*00f4*/ 	.word	0x00000a50


	//   ....[6]....
        /*00f8*/ 	.word	0x00000bb0


	//   ....[7]....
        /*00fc*/ 	.word	0x000019d0


	//   ....[8]....
        /*0100*/ 	.word	0x00002720


	//   ....[9]....
        /*0104*/ 	.word	0x00002930


	//   ....[10]....
        /*0108*/ 	.word	0x00002960


	//   ....[11]....
        /*010c*/ 	.word	0x00003380


	//   ....[12]....
        /*0110*/ 	.word	0x000035b0


	//----- nvinfo : EIATTR_VRC_CTA_INIT_COUNT
	.align		4
.L_43:
        /*0114*/ 	.byte	0x02, 0x4a
        /*0116*/ 	.byte	0x80
	.zero		1


	//----- nvinfo : EIATTR_SYSCALL_OFFSETS
	.align		4
        /*0118*/ 	.byte	0x04, 0x46
        /*011a*/ 	.short	(.L_45 - .L_44)


	//   ....[0]....
.L_44:
        /*011c*/ 	.word	0x00005430


	//   ....[1]....
        /*0120*/ 	.word	0x00005520


	//   ....[2]....
        /*0124*/ 	.word	0x00005f70


	//   ....[3]....
        /*0128*/ 	.word	0x00006d60


	//   ....[4]....
        /*012c*/ 	.word	0x00007b30


	//   ....[5]....
        /*0130*/ 	.word	0x000088f0


	//----- nvinfo : EIATTR_MBARRIER_INSTR_OFFSETS
	.align		4
.L_45:
        /*0134*/ 	.byte	0x04, 0x39
        /*0136*/ 	.short	(.L_47 - .L_46)


	//   ....[0]....
.L_46:
        /*0138*/ 	.word	0x000005d0
        /*013c*/ 	.word	0x000000ff
        /*0140*/ 	.word	0x00000000
        /*0144*/ 	.short	0x0100
        /*0146*/ 	.byte	0x05
	.zero		1


	//   ....[1]....
        /*0148*/ 	.word	0x000005e0
        /*014c*/ 	.word	0x000000ff
        /*0150*/ 	.word	0x00000018
        /*0154*/ 	.short	0x0100
        /*0156*/ 	.byte	0x05
	.zero		1


	//   ....[2]....
        /*0158*/ 	.word	0x000005f0
        /*015c*/ 	.word	0x000000ff
        /*0160*/ 	.word	0x00000008
        /*0164*/ 	.short	0x0100
        /*0166*/ 	.byte	0x05
	.zero		1


	//   ....[3]....
        /*0168*/ 	.word	0x00000600
        /*016c*/ 	.word	0x000000ff
        /*0170*/ 	.word	0x00000020
        /*0174*/ 	.short	0x0100
        /*0176*/ 	.byte	0x05
	.zero		1


	//   ....[4]....
        /*0178*/ 	.word	0x00000610
        /*017c*/ 	.word	0x000000ff
        /*0180*/ 	.word	0x00000010
        /*0184*/ 	.short	0x0100
        /*0186*/ 	.byte	0x05
	.zero		1


	//   ....[5]....
        /*0188*/ 	.word	0x00000620
        /*018c*/ 	.word	0x000000ff
        /*0190*/ 	.word	0x00000028
        /*0194*/ 	.short	0x0100
        /*0196*/ 	.byte	0x05
	.zero		1


	//   ....[6]....
        /*0198*/ 	.word	0x00000750
        /*019c*/ 	.word	0x000000ff
        /*01a0*/ 	.word	0x00000030
        /*01a4*/ 	.short	0x0100
        /*01a6*/ 	.byte	0x06
	.zero		1


	//   ....[7]....
        /*01a8*/ 	.word	0x00000760
        /*01ac*/ 	.word	0x000000ff
        /*01b0*/ 	.word	0x00000050
        /*01b4*/ 	.short	0x0100
        /*01b6*/ 	.byte	0x06
	.zero		1


	//   ....[8]....
        /*01b8*/ 	.word	0x00000770
        /*01bc*/ 	.word	0x000000ff
        /*01c0*/ 	.word	0x00000038
        /*01c4*/ 	.short	0x0100
        /*01c6*/ 	.byte	0x06
	.zero		1


	//   ....[9]....
        /*01c8*/ 	.word	0x00000780
        /*01cc*/ 	.word	0x000000ff
        /*01d0*/ 	.word	0x00000058
        /*01d4*/ 	.short	0x0100
        /*01d6*/ 	.byte	0x06
	.zero		1


	//   ....[10]....
        /*01d8*/ 	.word	0x00000790
        /*01dc*/ 	.word	0x000000ff
        /*01e0*/ 	.word	0x00000040
        /*01e4*/ 	.short	0x0100
        /*01e6*/ 	.byte	0x06
	.zero		1


	//   ....[11]....
        /*01e8*/ 	.word	0x000007a0
        /*01ec*/ 	.word	0x000000ff
        /*01f0*/ 	.word	0x00000060
        /*01f4*/ 	.short	0x0100
        /*01f6*/ 	.byte	0x06
	.zero		1


	//   ....[12]....
        /*01f8*/ 	.word	0x000007b0
        /*01fc*/ 	.word	0x000000ff
        /*0200*/ 	.word	0x00000048
        /*0204*/ 	.short	0x0100
        /*0206*/ 	.byte	0x06
	.zero		1


	//   ....[13]....
        /*0208*/ 	.word	0x000007c0
        /*020c*/ 	.word	0x000000ff
        /*0210*/ 	.word	0x00000068
        /*0214*/ 	.short	0x0100
        /*0216*/ 	.byte	0x06
	.zero		1


	//   ....[14]....
        /*0218*/ 	.word	0x000008b0
        /*021c*/ 	.word	0x000000ff
        /*0220*/ 	.word	0x00000070
        /*0224*/ 	.short	0x0100
        /*0226*/ 	.byte	0x05
	.zero		1


	//   ....[15]....
        /*0228*/ 	.word	0x000008c0
        /*022c*/ 	.word	0x000000ff
        /*0230*/ 	.word	0x00000078
        /*0234*/ 	.short	0x0100
        /*0236*/ 	.byte	0x05
	.zero		1


	//   ....[16]....
        /*0238*/ 	.word	0x00000a00
        /*023c*/ 	.word	0x000000ff
        /*0240*/ 	.word	0x00000080
        /*0244*/ 	.short	0x0100
        /*0246*/ 	.byte	0x05
	.zero		1


	//   ....[17]....
        /*0248*/ 	.word	0x00000a10
        /*024c*/ 	.word	0x000000ff
        /*0250*/ 	.word	0x00000090
        /*0254*/ 	.short	0x0100
        /*0256*/ 	.byte	0x05
	.zero		1


	//   ....[18]....
        /*0258*/ 	.word	0x00000a20
        /*025c*/ 	.word	0x000000ff
        /*0260*/ 	.word	0x00000088
        /*0264*/ 	.short	0x0100
        /*0266*/ 	.byte	0x05
	.zero		1


	//   ....[19]....
        /*0268*/ 	.word	0x00000a30
        /*026c*/ 	.word	0x000000ff
        /*0270*/ 	.word	0x00000098
        /*0274*/ 	.short	0x0100
        /*0276*/ 	.byte	0x05
	.zero		1


	//   ....[20]....
        /*0278*/ 	.word	0x00000b60
        /*027c*/ 	.word	0x000000ff
        /*0280*/ 	.word	0x000000a0
        /*0284*/ 	.short	0x0100
        /*0286*/ 	.byte	0x06
	.zero		1


	//   ....[21]....
        /*0288*/ 	.word	0x00000b70
        /*028c*/ 	.word	0x000000ff
        /*0290*/ 	.word	0x000000b0
        /*0294*/ 	.short	0x0100
        /*0296*/ 	.byte	0x06
	.zero		1


	//   ....[22]....
        /*0298*/ 	.word	0x00000b80
        /*029c*/ 	.word	0x000000ff
        /*02a0*/ 	.word	0x000000a8
        /*02a4*/ 	.short	0x0100
        /*02a6*/ 	.byte	0x06
	.zero		1


	//   ....[23]....
        /*02a8*/ 	.word	0x00000b90
        /*02ac*/ 	.word	0x000000ff
        /*02b0*/ 	.word	0x000000b8
        /*02b4*/ 	.short	0x0100
        /*02b6*/ 	.byte	0x06
	.zero		1


	//   ....[24]....
        /*02b8*/ 	.word	0x00000c90
        /*02bc*/ 	.word	0x000000ff
        /*02c0*/ 	.word	0x000000c0
        /*02c4*/ 	.short	0x0100
        /*02c6*/ 	.byte	0x05
	.zero		1


	//   ....[25]....
        /*02c8*/ 	.word	0x00000ca0
        /*02cc*/ 	.word	0x000000ff
        /*02d0*/ 	.word	0x000000d0
        /*02d4*/ 	.short	0x0100
        /*02d6*/ 	.byte	0x05
	.zero		1


	//   ....[26]....
        /*02d8*/ 	.word	0x00000cb0
        /*02dc*/ 	.word	0x000000ff
        /*02e0*/ 	.word	0x000000c8
        /*02e4*/ 	.short	0x0100
        /*02e6*/ 	.byte	0x05
	.zero		1


	//   ....[27]....
        /*02e8*/ 	.word	0x00000cc0
        /*02ec*/ 	.word	0x000000ff
        /*02f0*/ 	.word	0x000000d8
        /*02f4*/ 	.short	0x0100
        /*02f6*/ 	.byte	0x05
	.zero		1


	//   ....[28]....
        /*02f8*/ 	.word	0x00001560
        /*02fc*/ 	.word	0x00000004
        /*0300*/ 	.word	0x000000d0
        /*0304*/ 	.short	0x010a
        /*0306*/ 	.byte	0xff
	.zero		1


	//   ....[29]....
        /*0308*/ 	.word	0x00001580
        /*030c*/ 	.word	0x00000004
        /*0310*/ 	.word	0x000000c0
        /*0314*/ 	.short	0x0101
        /*0316*/ 	.byte	0xff
	.zero		1


	//   ....[30]....
        /*0318*/ 	.word	0x00001600
        /*031c*/ 	.word	0x000000ff
        /*0320*/ 	.word	0x00000018
        /*0324*/ 	.short	0x010a
        /*0326*/ 	.byte	0x08
	.zero		1


	//   ....[31]....
        /*0328*/ 	.word	0x00001740
        /*032c*/ 	.word	0x000000ff
        /*0330*/ 	.word	0x00000018
        /*0334*/ 	.short	0x010a
        /*0336*/ 	.byte	0x21
	.zero		1


	//   ....[32]....
        /*0338*/ 	.word	0x00001850
        /*033c*/ 	.word	0x000000ff
        /*0340*/ 	.word	0x00000018
        /*0344*/ 	.short	0x010a
        /*0346*/ 	.byte	0x08
	.zero		1


	//   ....[33]....
        /*0348*/ 	.word	0x000019b0
        /*034c*/ 	.word	0x000000ff
        /*0350*/ 	.word	0x00000078
        /*0354*/ 	.short	0x0101
        /*0356*/ 	.byte	0x05
	.zero		1


	//   ....[34]....
        /*0358*/ 	.word	0x000019e0
        /*035c*/ 	.word	0x00000008
        /*0360*/ 	.word	0x00000080
        /*0364*/ 	.short	0x010a
        /*0366*/ 	.byte	0xff
	.zero		1


	//   ....[35]....
        /*0368*/ 	.word	0x00001ab0
        /*036c*/ 	.word	0x00000008
        /*0370*/ 	.word	0x00000000
        /*0374*/ 	.short	0x0101
        /*0376*/ 	.byte	0xff
	.zero		1


	//   ....[36]....
        /*0378*/ 	.word	0x00002020
        /*037c*/ 	.word	0x000000ff
        /*0380*/ 	.word	0x00000000
        /*0384*/ 	.short	0x010a
        /*0386*/ 	.byte	0x04
	.zero		1


	//   ....[37]....
        /*0388*/ 	.word	0x000020b0
        /*038c*/ 	.word	0x000000ff
        /*0390*/ 	.word	0x00000000
        /*0394*/ 	.short	0x010a
        /*0396*/ 	.byte	0x04
	.zero		1


	//   ....[38]....
        /*0398*/ 	.word	0x00002150
        /*039c*/ 	.word	0x00000000
        /*03a0*/ 	.word	0x00000000
        /*03a4*/ 	.short	0x010a
        /*03a6*/ 	.byte	0xff
	.zero		1


	//   ....[39]....
        /*03a8*/ 	.word	0x00002270
        /*03ac*/ 	.word	0x00000002
        /*03b0*/ 	.word	0x000000c0
        /*03b4*/ 	.short	0x010a
        /*03b6*/ 	.byte	0xff
	.zero		1


	//   ....[40]....
        /*03b8*/ 	.word	0x000022d0
        /*03bc*/ 	.word	0x00000004
        /*03c0*/ 	.word	0x00000000
        /*03c4*/ 	.short	0x0101
        /*03c6*/ 	.byte	0xff
	.zero		1


	//   ....[41]....
        /*03c8*/ 	.word	0x000022f0
        /*03cc*/ 	.word	0x000000ff
        /*03d0*/ 	.word	0x00000090
        /*03d4*/ 	.short	0x010a
        /*03d6*/ 	.byte	0x05
	.zero		1


	//   ....[42]....
        /*03d8*/ 	.word	0x00002410
        /*03dc*/ 	.word	0x00000002
        /*03e0*/ 	.word	0x00000080
        /*03e4*/ 	.short	0x010a
        /*03e6*/ 	.byte	0xff
	.zero		1


	//   ....[43]....
        /*03e8*/ 	.word	0x00002520
        /*03ec*/ 	.word	0x00000002
        /*03f0*/ 	.word	0x00000000
        /*03f4*/ 	.short	0x0101
        /*03f6*/ 	.byte	0xff
	.zero		1


	//   ....[44]....
        /*03f8*/ 	.word	0x000025b0
        /*03fc*/ 	.word	0x000000ff
        /*0400*/ 	.word	0x00000090
        /*0404*/ 	.short	0x0106
        /*0406*/ 	.byte	0x05
	.zero		1


	//   ....[45]....
        /*0408*/ 	.word	0x000025d0
        /*040c*/ 	.word	0x000000ff
        /*0410*/ 	.word	0x00000090
        /*0414*/ 	.short	0x010a
        /*0416*/ 	.byte	0x05
	.zero		1


	//   ....[46]....
        /*0418*/ 	.word	0x00002660
        /*041c*/ 	.word	0x000000ff
        /*0420*/ 	.word	0x00000090
        /*0424*/ 	.short	0x0106
        /*0426*/ 	.byte	0x04
	.zero		1


	//   ....[47]....
        /*0428*/ 	.word	0x000026a0
        /*042c*/ 	.word	0x00000000
        /*0430*/ 	.word	0x00000090
        /*0434*/ 	.short	0x010a
        /*0436*/ 	.byte	0xff
	.zero		1


	//   ....[48]....
        /*0438*/ 	.word	0x00002cb0
        /*043c*/ 	.word	0x00000000
        /*0440*/ 	.word	0x00000080
        /*0444*/ 	.short	0x010a
        /*0446*/ 	.byte	0xff
	.zero		1


	//   ....[49]....
        /*0448*/ 	.word	0x00002dc0
        /*044c*/ 	.word	0x00000003
        /*0450*/ 	.word	0x00000000
        /*0454*/ 	.short	0x0101
        /*0456*/ 	.byte	0xff
	.zero		1


	//   ....[50]....
        /*0458*/ 	.word	0x00002dd0
        /*045c*/ 	.word	0x000000ff
        /*0460*/ 	.word	0x00000000
        /*0464*/ 	.short	0x010a
        /*0466*/ 	.byte	0x05
	.zero		1


	//   ....[51]....
        /*0468*/ 	.word	0x00002df0
        /*046c*/ 	.word	0x000000ff
        /*0470*/ 	.word	0x000000b0
        /*0474*/ 	.short	0x010a
        /*0476*/ 	.byte	0x06
	.zero		1


	//   ....[52]....
        /*0478*/ 	.word	0x00002ec0
        /*047c*/ 	.word	0x000000ff
        /*0480*/ 	.word	0x00000000
        /*0484*/ 	.short	0x010a
        /*0486*/ 	.byte	0x05
	.zero		1


	//   ....[53]....
        /*0488*/ 	.word	0x00002ff0
        /*048c*/ 	.word	0x000000ff
        /*0490*/ 	.word	0x00000000
        /*0494*/ 	.short	0x010a
        /*0496*/ 	.byte	0x1c
	.zero		1


	//   ....[54]....
        /*0498*/ 	.word	0x000032d0
        /*049c*/ 	.word	0x000000ff
        /*04a0*/ 	.word	0x00000000
        /*04a4*/ 	.short	0x010a
        /*04a6*/ 	.byte	0x06
	.zero		1


	//   ....[55]....
        /*04a8*/ 	.word	0x00003360
        /*04ac*/ 	.word	0x000000ff
        /*04b0*/ 	.word	0x00000000
        /*04b4*/ 	.short	0x010a
        /*04b6*/ 	.byte	0x07
	.zero		1


	//   ....[56]....
        /*04b8*/ 	.word	0x000037a0
        /*04bc*/ 	.word	0x00000000
        /*04c0*/ 	.word	0x00000080
        /*04c4*/ 	.short	0x010a
        /*04c6*/ 	.byte	0xff
	.zero		1


	//   ....[57]....
        /*04c8*/ 	.word	0x00003860
        /*04cc*/ 	.word	0x00000000
        /*04d0*/ 	.word	0x00000000
        /*04d4*/ 	.short	0x0101
        /*04d6*/ 	.byte	0xff
	.zero		1


	//   ....[58]....
        /*04d8*/ 	.word	0x00003b80
        /*04dc*/ 	.word	0x000000ff
        /*04e0*/ 	.word	0x00000078
        /*04e4*/ 	.short	0x010a
        /*04e6*/ 	.byte	0x04
	.zero		1


	//   ....[59]....
        /*04e8*/ 	.word	0x00003d70
        /*04ec*/ 	.word	0x000000ff
        /*04f0*/ 	.word	0x00000050
        /*04f4*/ 	.short	0x010a
        /*04f6*/ 	.byte	0x04
	.zero		1


	//   ....[60]....
        /*04f8*/ 	.word	0x00004040
        /*04fc*/ 	.word	0x000000ff
        /*0500*/ 	.word	0x00000030
        /*0504*/ 	.short	0x010b
        /*0506*/ 	.byte	0x04
	.zero		1


	//   ....[61]....
        /*0508*/ 	.word	0x00004050
        /*050c*/ 	.word	0x000000ff
        /*0510*/ 	.word	0x00000000
        /*0514*/ 	.short	0x0101
        /*0516*/ 	.byte	0x07
	.zero		1


	//   ....[62]....
        /*0518*/ 	.word	0x00004060
        /*051c*/ 	.word	0x000000ff
        /*0520*/ 	.word	0x00000058
        /*0524*/ 	.short	0x010a
        /*0526*/ 	.byte	0x04
	.zero		1


	//   ....[63]....
        /*0528*/ 	.word	0x00004300
        /*052c*/ 	.word	0x000000ff
        /*0530*/ 	.word	0x00000038
        /*0534*/ 	.short	0x010b
        /*0536*/ 	.byte	0x04
	.zero		1


	//   ....[64]....
        /*0538*/ 	.word	0x00004310
        /*053c*/ 	.word	0x000000ff
        /*0540*/ 	.word	0x00000000
        /*0544*/ 	.short	0x0101
        /*0546*/ 	.byte	0x07
	.zero		1


	//   ....[65]....
        /*0548*/ 	.word	0x00004320
        /*054c*/ 	.word	0x000000ff
        /*0550*/ 	.word	0x00000060
        /*0554*/ 	.short	0x010a
        /*0556*/ 	.byte	0x04
	.zero		1


	//   ....[66]....
        /*0558*/ 	.word	0x00004670
        /*055c*/ 	.word	0x000000ff
        /*0560*/ 	.word	0x00000040
        /*0564*/ 	.short	0x010b
        /*0566*/ 	.byte	0x04
	.zero		1


	//   ....[67]....
        /*0568*/ 	.word	0x000046d0
        /*056c*/ 	.word	0x000000ff
        /*0570*/ 	.word	0x00000000
        /*0574*/ 	.short	0x0101
        /*0576*/ 	.byte	0x07
	.zero		1


	//   ....[68]....
        /*0578*/ 	.word	0x000046e0
        /*057c*/ 	.word	0x000000ff
        /*0580*/ 	.word	0x00000068
        /*0584*/ 	.short	0x010a
        /*0586*/ 	.byte	0x04
	.zero		1


	//   ....[69]....
        /*0588*/ 	.word	0x000049d0
        /*058c*/ 	.word	0x000000ff
        /*0590*/ 	.word	0x00000048
        /*0594*/ 	.short	0x010b
        /*0596*/ 	.byte	0x04
	.zero		1


	//   ....[70]....
        /*0598*/ 	.word	0x00004a00
        /*059c*/ 	.word	0x000000ff
        /*05a0*/ 	.word	0x00000000
        /*05a4*/ 	.short	0x0101
        /*05a6*/ 	.byte	0x05
	.zero		1


	//   ....[71]....
        /*05a8*/ 	.word	0x00004a50
        /*05ac*/ 	.word	0x000000ff
        /*05b0*/ 	.word	0x00000050
        /*05b4*/ 	.short	0x010a
        /*05b6*/ 	.byte	0x04
	.zero		1


	//   ....[72]....
        /*05b8*/ 	.word	0x00004a70
        /*05bc*/ 	.word	0x000000ff
        /*05c0*/ 	.word	0x00000058
        /*05c4*/ 	.short	0x010a
        /*05c6*/ 	.byte	0x04
	.zero		1


	//   ....[73]....
        /*05c8*/ 	.word	0x00004a90
        /*05cc*/ 	.word	0x000000ff
        /*05d0*/ 	.word	0x00000060
        /*05d4*/ 	.short	0x010a
        /*05d6*/ 	.byte	0x04
	.zero		1


	//   ....[74]....
        /*05d8*/ 	.word	0x00004ad0
        /*05dc*/ 	.word	0x00000000
        /*05e0*/ 	.word	0x00000068
        /*05e4*/ 	.short	0x010a
        /*05e6*/ 	.byte	0xff
	.zero		1


	//   ....[75]....
        /*05e8*/ 	.word	0x00004e00
        /*05ec*/ 	.word	0x00000000
        /*05f0*/ 	.word	0x00000080
        /*05f4*/ 	.short	0x010a
        /*05f6*/ 	.byte	0xff
	.zero		1


	//   ....[76]....
        /*05f8*/ 	.word	0x00004f10
        /*05fc*/ 	.word	0x00000000
        /*0600*/ 	.word	0x00000000
        /*0604*/ 	.short	0x0101
        /*0606*/ 	.byte	0xff
	.zero		1


	//   ....[77]....
        /*0608*/ 	.word	0x000059b0
        /*060c*/ 	.word	0x000000ff
        /*0610*/ 	.word	0x00000030
        /*0614*/ 	.short	0x010a
        /*0616*/ 	.byte	0x30
	.zero		1


	//   ....[78]....
        /*0618*/ 	.word	0x00005a30
        /*061c*/ 	.word	0x0000006e
        /*0620*/ 	.word	0x000000a0
        /*0624*/ 	.short	0x010a
        /*0626*/ 	.byte	0xff
	.zero		1


	//   ....[79]....
        /*0628*/ 	.word	0x00005ba0
        /*062c*/ 	.word	0x000000ff
        /*0630*/ 	.word	0x00000030
        /*0634*/ 	.short	0x010a
        /*0636*/ 	.byte	0x30
	.zero		1


	//   ....[80]....
        /*0638*/ 	.word	0x00005e50
        /*063c*/ 	.word	0x0000006e
        /*0640*/ 	.word	0x000000a0
        /*0644*/ 	.short	0x010a
        /*0646*/ 	.byte	0xff
	.zero		1


	//   ....[81]....
        /*0648*/ 	.word	0x000068c0
        /*064c*/ 	.word	0x00000000
        /*0650*/ 	.word	0x00000000
        /*0654*/ 	.short	0x0101
        /*0656*/ 	.byte	0xff
	.zero		1


	//   ....[82]....
        /*0658*/ 	.word	0x000068d0
        /*065c*/ 	.word	0x00000003
        /*0660*/ 	.word	0x00000030
        /*0664*/ 	.short	0x010a
        /*0666*/ 	.byte	0xff
	.zero		1


	//   ....[83]....
        /*0668*/ 	.word	0x00006990
        /*066c*/ 	.word	0x00000003
        /*0670*/ 	.word	0x00000030
        /*0674*/ 	.short	0x010a
        /*0676*/ 	.byte	0xff
	.zero		1


	//   ....[84]....
        /*0678*/ 	.word	0x00007690
        /*067c*/ 	.word	0x00000000
        /*0680*/ 	.word	0x00000000
        /*0684*/ 	.short	0x0101
        /*0686*/ 	.byte	0xff
	.zero		1


	//   ....[85]....
        /*0688*/ 	.word	0x000076b0
        /*068c*/ 	.word	0x00000003
        /*0690*/ 	.word	0x00000030
        /*0694*/ 	.short	0x010a
        /*0696*/ 	.byte	0xff
	.zero		1


	//   ....[86]....
        /*0698*/ 	.word	0x00007760
        /*069c*/ 	.word	0x00000003
        /*06a0*/ 	.word	0x00000030
        /*06a4*/ 	.short	0x010a
        /*06a6*/ 	.byte	0xff
	.zero		1


	//   ....[87]....
        /*06a8*/ 	.word	0x00008460
        /*06ac*/ 	.word	0x00000000
        /*06b0*/ 	.word	0x00000000
        /*06b4*/ 	.short	0x0101
        /*06b6*/ 	.byte	0xff
	.zero		1


	//   ....[88]....
        /*06b8*/ 	.word	0x00008480
        /*06bc*/ 	.word	0x00000072
        /*06c0*/ 	.word	0x00000030
        /*06c4*/ 	.short	0x010a
        /*06c6*/ 	.byte	0xff
	.zero		1


	//   ....[89]....
        /*06c8*/ 	.word	0x00008530
        /*06cc*/ 	.word	0x00000072
        /*06d0*/ 	.word	0x00000030
        /*06d4*/ 	.short	0x010a
        /*06d6*/ 	.byte	0xff
	.zero		1


	//   ....[90]....
        /*06d8*/ 	.word	0x00008990
        /*06dc*/ 	.word	0x000000ff
        /*06e0*/ 	.word	0x00000000
        /*06e4*/ 	.short	0x0101
        /*06e6*/ 	.byte	0x05
	.zero		1


	//   ....[91]....
        /*06e8*/ 	.word	0x00009280
        /*06ec*/ 	.word	0x00000003
        /*06f0*/ 	.word	0x00000000
        /*06f4*/ 	.short	0x0101
        /*06f6*/ 	.byte	0xff
	.zero		1


	//   ....[92]....
        /*06f8*/ 	.word	0x00009500
        /*06fc*/ 	.word	0x000000ff
        /*0700*/ 	.word	0x00000000
        /*0704*/ 	.short	0x0101
        /*0706*/ 	.byte	0x04
	.zero		1


	//   ....[93]....
        /*0708*/ 	.word	0x00009520
        /*070c*/ 	.word	0x00000004
        /*0710*/ 	.word	0x000000d0
        /*0714*/ 	.short	0x010a
        /*0716*/ 	.byte	0xff
	.zero		1


	//   ....[94]....
        /*0718*/ 	.word	0x00009580
        /*071c*/ 	.word	0x00000004
        /*0720*/ 	.word	0x00000018
        /*0724*/ 	.short	0x010a
        /*0726*/ 	.byte	0xff
	.zero		1


	//   ....[95]....
        /*0728*/ 	.word	0x000095d0
        /*072c*/ 	.word	0x00000008
        /*0730*/ 	.word	0x00000080
        /*0734*/ 	.short	0x010a
        /*0736*/ 	.byte	0xff
	.zero		1


	//   ....[96]....
        /*0738*/ 	.word	0x00009630
        /*073c*/ 	.word	0x00000000
        /*0740*/ 	.word	0x00000000
        /*0744*/ 	.short	0x010a
        /*0746*/ 	.byte	0xff
	.zero		1


	//   ....[97]....
        /*0748*/ 	.word	0x00009690
        /*074c*/ 	.word	0x00000000
        /*0750*/ 	.word	0x00000000
        /*0754*/ 	.short	0x010a
        /*0756*/ 	.byte	0xff
	.zero		1


	//   ....[98]....
        /*0758*/ 	.word	0x000096e0
        /*075c*/ 	.word	0x00000002
        /*0760*/ 	.word	0x000000c0
        /*0764*/ 	.short	0x010a
        /*0766*/ 	.byte	0xff
	.zero		1


	//   ....[99]....
        /*0768*/ 	.word	0x00009740
        /*076c*/ 	.word	0x00000002
        /*0770*/ 	.word	0x00000090
        /*0774*/ 	.short	0x010a
        /*0776*/ 	.byte	0xff
	.zero		1


	//   ....[100]....
        /*0778*/ 	.word	0x00009790
        /*077c*/ 	.word	0x00000002
        /*0780*/ 	.word	0x00000080
        /*0784*/ 	.short	0x010a
        /*0786*/ 	.byte	0xff
	.zero		1


	//   ....[101]....
        /*0788*/ 	.word	0x000097f0
        /*078c*/ 	.word	0x00000000
        /*0790*/ 	.word	0x00000090
        /*0794*/ 	.short	0x010a
        /*0796*/ 	.byte	0xff
	.zero		1


	//   ....[102]....
        /*0798*/ 	.word	0x00009840
        /*079c*/ 	.word	0x00000000
        /*07a0*/ 	.word	0x00000080
        /*07a4*/ 	.short	0x010a
        /*07a6*/ 	.byte	0xff
	.zero		1


	//   ....[103]....
        /*07a8*/ 	.word	0x000098a0
        /*07ac*/ 	.word	0x00000003
        /*07b0*/ 	.word	0x000000b0
        /*07b4*/ 	.short	0x010a
        /*07b6*/ 	.byte	0xff
	.zero		1


	//   ....[104]....
        /*07b8*/ 	.word	0x00009900
        /*07bc*/ 	.word	0x00000000
        /*07c0*/ 	.word	0x00000000
        /*07c4*/ 	.short	0x010a
        /*07c6*/ 	.byte	0xff
	.zero		1


	//   ....[105]....
        /*07c8*/ 	.word	0x00009960
        /*07cc*/ 	.word	0x00000000
        /*07d0*/ 	.word	0x00000000
        /*07d4*/ 	.short	0x010a
        /*07d6*/ 	.byte	0xff
	.zero		1


	//   ....[106]....
        /*07d8*/ 	.word	0x000099c0
        /*07dc*/ 	.word	0x00000000
        /*07e0*/ 	.word	0x00000000
        /*07e4*/ 	.short	0x010a
        /*07e6*/ 	.byte	0xff
	.zero		1


	//   ....[107]....
        /*07e8*/ 	.word	0x00009a10
        /*07ec*/ 	.word	0x00000000
        /*07f0*/ 	.word	0x00000080
        /*07f4*/ 	.short	0x010a
        /*07f6*/ 	.byte	0xff
	.zero		1


	//   ....[108]....
        /*07f8*/ 	.word	0x00009a70
        /*07fc*/ 	.word	0x00000000
        /*0800*/ 	.word	0x00000078
        /*0804*/ 	.short	0x010a
        /*0806*/ 	.byte	0xff
	.zero		1


	//   ....[109]....
        /*0808*/ 	.word	0x00009ad0
        /*080c*/ 	.word	0x00000000
        /*0810*/ 	.word	0x00000050
        /*0814*/ 	.short	0x010a
        /*0816*/ 	.byte	0xff
	.zero		1


	//   ....[110]....
        /*0818*/ 	.word	0x00009b30
        /*081c*/ 	.word	0x00000000
        /*0820*/ 	.word	0x00000058
        /*0824*/ 	.short	0x010a
        /*0826*/ 	.byte	0xff
	.zero		1


	//   ....[111]....
        /*0828*/ 	.word	0x00009b90
        /*082c*/ 	.word	0x00000000
        /*0830*/ 	.word	0x00000060
        /*0834*/ 	.short	0x010a
        /*0836*/ 	.byte	0xff
	.zero		1


	//   ....[112]....
        /*0838*/ 	.word	0x00009bf0
        /*083c*/ 	.word	0x00000000
        /*0840*/ 	.word	0x00000068
        /*0844*/ 	.short	0x010a
        /*0846*/ 	.byte	0xff
	.zero		1


	//   ....[113]....
        /*0848*/ 	.word	0x00009c50
        /*084c*/ 	.word	0x00000000
        /*0850*/ 	.word	0x00000050
        /*0854*/ 	.short	0x010a
        /*0856*/ 	.byte	0xff
	.zero		1


	//   ....[114]....
        /*0858*/ 	.word	0x00009cb0
        /*085c*/ 	.word	0x00000000
        /*0860*/ 	.word	0x00000058
        /*0864*/ 	.short	0x010a
        /*0866*/ 	.byte	0xff
	.zero		1


	//   ....[115]....
        /*0868*/ 	.word	0x00009d10
        /*086c*/ 	.word	0x00000000
        /*0870*/ 	.word	0x00000060
        /*0874*/ 	.short	0x010a
        /*0876*/ 	.byte	0xff
	.zero		1


	//   ....[116]....
        /*0878*/ 	.word	0x00009d60
        /*087c*/ 	.word	0x00000000
        /*0880*/ 	.word	0x00000080
        /*0884*/ 	.short	0x010a
        /*0886*/ 	.byte	0xff
	.zero		1


	//   ....[117]....
        /*0888*/ 	.word	0x00009dc0
        /*088c*/ 	.word	0x00000000
        /*0890*/ 	.word	0x00000030
        /*0894*/ 	.short	0x010a
        /*0896*/ 	.byte	0xff
	.zero		1


	//   ....[118]....
        /*0898*/ 	.word	0x00009e10
        /*089c*/ 	.word	0x0000006e
        /*08a0*/ 	.word	0x000000a0
        /*08a4*/ 	.short	0x010a
        /*08a6*/ 	.byte	0xff
	.zero		1


	//   ....[119]....
        /*08a8*/ 	.word	0x00009e60
        /*08ac*/ 	.word	0x00000003
        /*08b0*/ 	.word	0x00000030
        /*08b4*/ 	.short	0x010a
        /*08b6*/ 	.byte	0xff
	.zero		1


	//   ....[120]....
        /*08b8*/ 	.word	0x00009eb0
        /*08bc*/ 	.word	0x00000003
        /*08c0*/ 	.word	0x00000030
        /*08c4*/ 	.short	0x010a
        /*08c6*/ 	.byte	0xff
	.zero		1


	//   ....[121]....
        /*08c8*/ 	.word	0x00009f00
        /*08cc*/ 	.word	0x00000072
        /*08d0*/ 	.word	0x00000030
        /*08d4*/ 	.short	0x010a
        /*08d6*/ 	.byte	0xff
	.zero		1


	//----- nvinfo : EIATTR_NUM_MBARRIERS
	.align		4
.L_47:
        /*08d8*/ 	.byte	0x03, 0x38
        /*08da*/ 	.short	0x001c


	//----- nvinfo : EIATTR_EXIT_INSTR_OFFSETS
	.align		4
        /*08dc*/ 	.byte	0x04, 0x1c
        /*08de*/ 	.short	(.L_49 - .L_48)


	//   ....[0]....
.L_48:
        /*08e0*/ 	.word	0x00002180


	//   ....[1]....
        /*08e4*/ 	.word	0x00002670


	//   ....[2]....
        /*08e8*/ 	.word	0x000026d0


	//   ....[3]....
        /*08ec*/ 	.word	0x000035c0


	//   ....[4]....
        /*08f0*/ 	.word	0x00004b00


	//   ....[5]....
        /*08f4*/ 	.word	0x00004b40


	//   ....[6]....
        /*08f8*/ 	.word	0x000093f0


	//   ....[7]....
        /*08fc*/ 	.word	0x00009470


	//   ....[8]....
        /*0900*/ 	.word	0x000094a0


	//   ....[9]....
        /*0904*/ 	.word	0x00009510


	//----- nvinfo : EIATTR_MAX_THREADS
	.align		4
.L_49:
        /*0908*/ 	.byte	0x04, 0x05
        /*090a*/ 	.short	(.L_51 - .L_50)
.L_50:
        /*090c*/ 	.word	0x00000100
        /*0910*/ 	.word	0x00000001
        /*0914*/ 	.word	0x00000001


	//----- nvinfo : EIATTR_CRS_STACK_SIZE
	.align		4
.L_51:
        /*0918*/ 	.byte	0x04, 0x1e
        /*091a*/ 	.short	(.L_53 - .L_52)
.L_52:
        /*091c*/ 	.word	0x00000000


	//----- nvinfo : EIATTR_CBANK_PARAM_SIZE
	.align		4
.L_53:
        /*0920*/ 	.byte	0x03, 0x19
        /*0922*/ 	.short	0x0a00


	//----- nvinfo : EIATTR_PARAM_CBANK
	.align		4
        /*0924*/ 	.byte	0x04, 0x0a
        /*0926*/ 	.short	(.L_55 - .L_54)
	.align		4
.L_54:
        /*0928*/ 	.word	index@(.nv.constant0._ZN7cutlass13device_kernelINS_4gemm6kernel13GemmUniversalIN4cute5tupleIJiiiiEEENS1_10collective13CollectiveMmaINS1_41MainloopSm100TmaUmmaWarpSpecializedSparseILi3ELi2ELi2ENS5_IJNS4_1CILi1EEESB_SB_EEEEENS5_IJNSA_ILi128EEESE_SE_EEENS_6half_tENS5_IJNS4_6LayoutINS5_IJiNS5_IJNSA_ILi2EEEiEEEiEEENS5_IJlNS5_IJSB_SI_EEElEEEEENSH_INS5_IJNS5_IJNS5_IJNSA_ILi8EEESI_SO_EEEiEEENS5_IJNS5_IJNSA_ILi16EEESI_NSA_ILi4EEEEEEiEEEiEEENS5_IJNS5_IJNS5_IJSE_SR_NSA_ILi2048EEEEEENSA_ILi16384EEEEEENS5_IJNS5_IJSB_NSA_ILi1024EEENSA_ILi32EEEEEElEEElEEEEEEEESG_NS5_IJlSB_lEEENS4_8TiledMMAINS4_8MMA_AtomIJNS4_27SM100_MMA_F16BF16_SS_SPARSEISG_SG_fLi128ELi128ELNS4_4UMMA5MajorE0ELS1C_0ELNS1B_7ScaleInE0ELS1D_0EEEEEENSH_ISC_NS5_IJNSA_ILi0EEES1G_S1G_EEEEENS5_IJNS4_10UnderscoreES1J_S1J_EEEEENS4_13SM90_TMA_LOADENS4_14ComposedLayoutINS4_7SwizzleILi3ELi4ELi3EEENS4_25smem_sparse_ptr_flag_bitsILi2ELi16EEENSH_INS5_IJNS5_IJSB_SO_EEENS5_IJSI_NSA_ILi64EEEEEEEEENS5_IJNS5_IJS1G_SE_EEESL_EEEEEEEvNS4_8identityES1M_NS1N_IS1P_NS4_18smem_ptr_flag_bitsILi16EEENSH_INS5_IJSO_S1T_EEENS5_IJS1T_SB_EEEEEEEvS20_EENS_8epilogue10collective18CollectiveEpilogueINS28_23Sm100TmaWarpSpecializedILi4ELi2ELi32ELb1ELb0EEEJSF_NS5_IJNSH_ISE_SB_EENSH_IS11_SB_EEEEEfNS5_IJSB_llEEEfS2G_NS28_6fusion15FusionCallbacksIS2C_NS2H_17LinearCombinationIffffLNS_15FloatRoundStyleE2EEESF_S2F_JEEENS4_5SM1004TMEM4LOAD26SM100_TMEM_LOAD_32dp32b32xES1M_NS1N_INS1O_ILi2ELi5ELi2EEENS21_ILi32EEENSH_INS5_IJS11_SS_EEENS5_IJSB_S11_EEEEEEENS4_39AutoVectorizingCopyWithAssumedAlignmentILi128EEENS4_14SM90_TMA_STOREES2W_S2Y_S2Y_EEEvvEEEEvNT_6ParamsE)
        /*092c*/ 	.short	0x0380
        /*092e*/ 	.short	0x0a00


	//----- nvinfo : EIATTR_SW_WAR
	.align		4
.L_55:
        /*0930*/ 	.byte	0x04, 0x36
        /*0932*/ 	.short	(.L_57 - .L_56)
.L_56:
        /*0934*/ 	.word	0x00000008
.L_57:


//--------------------- .nv.callgraph             --------------------------
	.section	.nv.callgraph,"",@"SHT_CUDA_CALLGRAPH"
	.align	4
	.sectionentsize	8
	.align		4
        /*0000*/ 	.word	0x00000000
	.align		4
        /*0004*/ 	.word	0xffffffff
	.align		4
        /*0008*/ 	.word	index@(_ZN7cutlass13device_kernelINS_4gemm6kernel13GemmUniversalIN4cute5tupleIJiiiiEEENS1_10collective13CollectiveMmaINS1_41MainloopSm100TmaUmmaWarpSpecializedSparseILi3ELi2ELi2ENS5_IJNS4_1CILi1EEESB_SB_EEEEENS5_IJNSA_ILi128EEESE_SE_EEENS_6half_tENS5_IJNS4_6LayoutINS5_IJiNS5_IJNSA_ILi2EEEiEEEiEEENS5_IJlNS5_IJSB_SI_EEElEEEEENSH_INS5_IJNS5_IJNS5_IJNSA_ILi8EEESI_SO_EEEiEEENS5_IJNS5_IJNSA_ILi16EEESI_NSA_ILi4EEEEEEiEEEiEEENS5_IJNS5_IJNS5_IJSE_SR_NSA_ILi2048EEEEEENSA_ILi16384EEEEEENS5_IJNS5_IJSB_NSA_ILi1024EEENSA_ILi32EEEEEElEEElEEEEEEEESG_NS5_IJlSB_lEEENS4_8TiledMMAINS4_8MMA_AtomIJNS4_27SM100_MMA_F16BF16_SS_SPARSEISG_SG_fLi128ELi128ELNS4_4UMMA5MajorE0ELS1C_0ELNS1B_7ScaleInE0ELS1D_0EEEEEENSH_ISC_NS5_IJNSA_ILi0EEES1G_S1G_EEEEENS5_IJNS4_10UnderscoreES1J_S1J_EEEEENS4_13SM90_TMA_LOADENS4_14ComposedLayoutINS4_7SwizzleILi3ELi4ELi3EEENS4_25smem_sparse_ptr_flag_bitsILi2ELi16EEENSH_INS5_IJNS5_IJSB_SO_EEENS5_IJSI_NSA_ILi64EEEEEEEEENS5_IJNS5_IJS1G_SE_EEESL_EEEEEEEvNS4_8identityES1M_NS1N_IS1P_NS4_18smem_ptr_flag_bitsILi16EEENSH_INS5_IJSO_S1T_EEENS5_IJS1T_SB_EEEEEEEvS20_EENS_8epilogue10collective18CollectiveEpilogueINS28_23Sm100TmaWarpSpecializedILi4ELi2ELi32ELb1ELb0EEEJSF_NS5_IJNSH_ISE_SB_EENSH_IS11_SB_EEEEEfNS5_IJSB_llEEEfS2G_NS28_6fusion15FusionCallbacksIS2C_NS2H_17LinearCombinationIffffLNS_15FloatRoundStyleE2EEESF_S2F_JEEENS4_5SM1004TMEM4LOAD26SM100_TMEM_LOAD_32dp32b32xES1M_NS1N_INS1O_ILi2ELi5ELi2EEENS21_ILi32EEENSH_INS5_IJS11_SS_EEENS5_IJSB_S11_EEEEEEENS4_39AutoVectorizingCopyWithAssumedAlignmentILi128EEENS4_14SM90_TMA_STOREES2W_S2Y_S2Y_EEEvvEEEEvNT_6ParamsE)
	.align		4
        /*000c*/ 	.word	index@(__assertfail)
	.align		4
        /*0010*/ 	.word	0x00000000
	.align		4
        /*0014*/ 	.word	0xfffffffe
	.align		4
        /*0018*/ 	.word	0x00000000
	.align		4
        /*001c*/ 	.word	0xfffffffd
	.align		4
        /*0020*/ 	.word	0x00000000
	.align		4
        /*0024*/ 	.word	0xfffffffc


//--------------------- .nv.constant4             --------------------------
	.section	.nv.constant4,"a",@progbits
	.align	8
	.align		8
.nv.constant4:
        /*0000*/ 	.dword	__assertfail
	.align		8
        /*0008*/ 	.dword	__unnamed_1
	.align		8
        /*0010*/ 	.dword	__unnamed_2
	.align		8
        /*0018*/ 	.dword	_ZN39_INTERNAL_6834fdbb_4_k_cu_d01e3401_36324cuda3std3__45__cpo5beginE
	.align		8
        /*0020*/ 	.dword	_ZN39_INTERNAL_6834fdbb_4_k_cu_d01e3401_36324cuda3std3__45__cpo3endE
	.align		8
        /*0028*/ 	.dword	_ZN39_INTERNAL_6834fdbb_4_k_cu_d01e3401_36324cuda3std3__45__cpo6cbeginE
	.align		8
        /*0030*/ 	.dword	_ZN39_INTERNAL_6834fdbb_4_k_cu_d01e3401_36324cuda3std3__45__cpo4cendE
	.align		8
        /*0038*/ 	.dword	_ZN39_INTERNAL_6834fdbb_4_k_cu_d01e3401_36324cuda3std3__441_GLOBAL__N__6834fdbb_4_k_cu_d01e3401_36326ignoreE
	.align		8
        /*0040*/ 	.dword	_ZN39_INTERNAL_6834fdbb_4_k_cu_d01e3401_36324cuda3std3__419piecewise_constructE
	.align		8
        /*0048*/ 	.dword	_ZN39_INTERNAL_6834fdbb_4_k_cu_d01e3401_36324cuda3std3__48in_placeE
	.align		8
        /*0050*/ 	.dword	_ZN39_INTERNAL_6834fdbb_4_k_cu_d01e3401_36324cuda3std6ranges3__45__cpo4swapE
	.align		8
        /*0058*/ 	.dword	_ZN39_INTERNAL_6834fdbb_4_k_cu_d01e3401_36324cuda3std6ranges3__45__cpo9iter_moveE
	.align		8
        /*0060*/ 	.dword	_ZN39_INTERNAL_6834fdbb_4_k_cu_d01e3401_36324cute7productE
	.align		8
        /*0068*/ 	.dword	_ZN39_INTERNAL_6834fdbb_4_k_cu_d01e3401_36324cute1_E
	.align		8
        /*0070*/ 	.dword	$str$25
	.align		8
        /*0078*/ 	.dword	$str$26
	.align		8
        /*0080*/ 	.dword	$str$27
	.align		8
        /*0088*/ 	.dword	$str$28


//--------------------- .text._ZN7cutlass13device_kernelINS_4gemm6kernel13GemmUniversalIN4cute5tupleIJiiiiEEENS1_10collective13CollectiveMmaINS1_41MainloopSm100TmaUmmaWarpSpecializedSparseILi3ELi2ELi2ENS5_IJNS4_1CILi1EEESB_SB_EEEEENS5_IJNSA_ILi128EEESE_SE_EEENS_6half_tENS5_IJNS4_6LayoutINS5_IJiNS5_IJNSA_ILi2EEEiEEEiEEENS5_IJlNS5_IJSB_SI_EEElEEEEENSH_INS5_IJNS5_IJNS5_IJNSA_ILi8EEESI_SO_EEEiEEENS5_IJNS5_IJNSA_ILi16EEESI_NSA_ILi4EEEEEEiEEEiEEENS5_IJNS5_IJNS5_IJSE_SR_NSA_ILi2048EEEEEENSA_ILi16384EEEEEENS5_IJNS5_IJSB_NSA_ILi1024EEENSA_ILi32EEEEEElEEElEEEEEEEESG_NS5_IJlSB_lEEENS4_8TiledMMAINS4_8MMA_AtomIJNS4_27SM100_MMA_F16BF16_SS_SPARSEISG_SG_fLi128ELi128ELNS4_4UMMA5MajorE0ELS1C_0ELNS1B_7ScaleInE0ELS1D_0EEEEEENSH_ISC_NS5_IJNSA_ILi0EEES1G_S1G_EEEEENS5_IJNS4_10UnderscoreES1J_S1J_EEEEENS4_13SM90_TMA_LOADENS4_14ComposedLayoutINS4_7SwizzleILi3ELi4ELi3EEENS4_25smem_sparse_ptr_flag_bitsILi2ELi16EEENSH_INS5_IJNS5_IJSB_SO_EEENS5_IJSI_NSA_ILi64EEEEEEEEENS5_IJNS5_IJS1G_SE_EEESL_EEEEEEEvNS4_8identityES1M_NS1N_IS1P_NS4_18smem_ptr_flag_bitsILi16EEENSH_INS5_IJSO_S1T_EEENS5_IJS1T_SB_EEEEEEEvS20_EENS_8epilogue10collective18CollectiveEpilogueINS28_23Sm100TmaWarpSpecializedILi4ELi2ELi32ELb1ELb0EEEJSF_NS5_IJNSH_ISE_SB_EENSH_IS11_SB_EEEEEfNS5_IJSB_llEEEfS2G_NS28_6fusion15FusionCallbacksIS2C_NS2H_17LinearCombinationIffffLNS_15FloatRoundStyleE2EEESF_S2F_JEEENS4_5SM1004TMEM4LOAD26SM100_TMEM_LOAD_32dp32b32xES1M_NS1N_INS1O_ILi2ELi5ELi2EEENS21_ILi32EEENSH_INS5_IJS11_SS_EEENS5_IJSB_S11_EEEEEEENS4_39AutoVectorizingCopyWithAssumedAlignmentILi128EEENS4_14SM90_TMA_STOREES2W_S2Y_S2Y_EEEvvEEEEvNT_6ParamsE --------------------------
	.section	.text._ZN7cutlass13device_kernelINS_4gemm6kernel13GemmUniversalIN4cute5tupleIJiiiiEEENS1_10collective13CollectiveMmaINS1_41MainloopSm100TmaUmmaWarpSpecializedSparseILi3ELi2ELi2ENS5_IJNS4_1CILi1EEESB_SB_EEEEENS5_IJNSA_ILi128EEESE_SE_EEENS_6half_tENS5_IJNS4_6LayoutINS5_IJiNS5_IJNSA_ILi2EEEiEEEiEEENS5_IJlNS5_IJSB_SI_EEElEEEEENSH_INS5_IJNS5_IJNS5_IJNSA_ILi8EEESI_SO_EEEiEEENS5_IJNS5_IJNSA_ILi16EEESI_NSA_ILi4EEEEEEiEEEiEEENS5_IJNS5_IJNS5_IJSE_SR_NSA_ILi2048EEEEEENSA_ILi16384EEEEEENS5_IJNS5_IJSB_NSA_ILi1024EEENSA_ILi32EEEEEElEEElEEEEEEEESG_NS5_IJlSB_lEEENS4_8TiledMMAINS4_8MMA_AtomIJNS4_27SM100_MMA_F16BF16_SS_SPARSEISG_SG_fLi128ELi128ELNS4_4UMMA5MajorE0ELS1C_0ELNS1B_7ScaleInE0ELS1D_0EEEEEENSH_ISC_NS5_IJNSA_ILi0EEES1G_S1G_EEEEENS5_IJNS4_10UnderscoreES1J_S1J_EEEEENS4_13SM90_TMA_LOADENS4_14ComposedLayoutINS4_7SwizzleILi3ELi4ELi3EEENS4_25smem_sparse_ptr_flag_bitsILi2ELi16EEENSH_INS5_IJNS5_IJSB_SO_EEENS5_IJSI_NSA_ILi64EEEEEEEEENS5_IJNS5_IJS1G_SE_EEESL_EEEEEEEvNS4_8identityES1M_NS1N_IS1P_NS4_18smem_ptr_flag_bitsILi16EEENSH_INS5_IJSO_S1T_EEENS5_IJS1T_SB_EEEEEEEvS20_EENS_8epilogue10collective18CollectiveEpilogueINS28_23Sm100TmaWarpSpecializedILi4ELi2ELi32ELb1ELb0EEEJSF_NS5_IJNSH_ISE_SB_EENSH_IS11_SB_EEEEEfNS5_IJSB_llEEEfS2G_NS28_6fusion15FusionCallbacksIS2C_NS2H_17LinearCombinationIffffLNS_15FloatRoundStyleE2EEESF_S2F_JEEENS4_5SM1004TMEM4LOAD26SM100_TMEM_LOAD_32dp32b32xES1M_NS1N_INS1O_ILi2ELi5ELi2EEENS21_ILi32EEENSH_INS5_IJS11_SS_EEENS5_IJSB_S11_EEEEEEENS4_39AutoVectorizingCopyWithAssumedAlignmentILi128EEENS4_14SM90_TMA_STOREES2W_S2Y_S2Y_EEEvvEEEEvNT_6ParamsE,"ax",@progbits
	.align	128
.text._ZN7cutlass13device_kernelINS_4gemm6kernel13GemmUniversalIN4cute5tupleIJiiiiEEENS1_10collective13CollectiveMmaINS1_41MainloopSm100TmaUmmaWarpSpecializedSparseILi3ELi2ELi2ENS5_IJNS4_1CILi1EEESB_SB_EEEEENS5_IJNSA_ILi128EEESE_SE_EEENS_6half_tENS5_IJNS4_6LayoutINS5_IJiNS5_IJNSA_ILi2EEEiEEEiEEENS5_IJlNS5_IJSB_SI_EEElEEEEENSH_INS5_IJNS5_IJNS5_IJNSA_ILi8EEESI_SO_EEEiEEENS5_IJNS5_IJNSA_ILi16EEESI_NSA_ILi4EEEEEEiEEEiEEENS5_IJNS5_IJNS5_IJSE_SR_NSA_ILi2048EEEEEENSA_ILi16384EEEEEENS5_IJNS5_IJSB_NSA_ILi1024EEENSA_ILi32EEEEEElEEElEEEEEEEESG_NS5_IJlSB_lEEENS4_8TiledMMAINS4_8MMA_AtomIJNS4_27SM100_MMA_F16BF16_SS_SPARSEISG_SG_fLi128ELi128ELNS4_4UMMA5MajorE0ELS1C_0ELNS1B_7ScaleInE0ELS1D_0EEEEEENSH_ISC_NS5_IJNSA_ILi0EEES1G_S1G_EEEEENS5_IJNS4_10UnderscoreES1J_S1J_EEEEENS4_13SM90_TMA_LOADENS4_14ComposedLayoutINS4_7SwizzleILi3ELi4ELi3EEENS4_25smem_sparse_ptr_flag_bitsILi2ELi16EEENSH_INS5_IJNS5_IJSB_SO_EEENS5_IJSI_NSA_ILi64EEEEEEEEENS5_IJNS5_IJS1G_SE_EEESL_EEEEEEEvNS4_8identityES1M_NS1N_IS1P_NS4_18smem_ptr_flag_bitsILi16EEENSH_INS5_IJSO_S1T_EEENS5_IJS1T_SB_EEEEEEEvS20_EENS_8epilogue10collective18CollectiveEpilogueINS28_23Sm100TmaWarpSpecializedILi4ELi2ELi32ELb1ELb0EEEJSF_NS5_IJNSH_ISE_SB_EENSH_IS11_SB_EEEEEfNS5_IJSB_llEEEfS2G_NS28_6fusion15FusionCallbacksIS2C_NS2H_17LinearCombinationIffffLNS_15FloatRoundStyleE2EEESF_S2F_JEEENS4_5SM1004TMEM4LOAD26SM100_TMEM_LOAD_32dp32b32xES1M_NS1N_INS1O_ILi2ELi5ELi2EEENS21_ILi32EEENSH_INS5_IJS11_SS_EEENS5_IJSB_S11_EEEEEEENS4_39AutoVectorizingCopyWithAssumedAlignmentILi128EEENS4_14SM90_TMA_STOREES2W_S2Y_S2Y_EEEvvEEEEvNT_6ParamsE:
        .type           _ZN7cutlass13device_kernelINS_4gemm6kernel13GemmUniversalIN4cute5tupleIJiiiiEEENS1_10collective13CollectiveMmaINS1_41MainloopSm100TmaUmmaWarpSpecializedSparseILi3ELi2ELi2ENS5_IJNS4_1CILi1EEESB_SB_EEEEENS5_IJNSA_ILi128EEESE_SE_EEENS_6half_tENS5_IJNS4_6LayoutINS5_IJiNS5_IJNSA_ILi2EEEiEEEiEEENS5_IJlNS5_IJSB_SI_EEElEEEEENSH_INS5_IJNS5_IJNS5_IJNSA_ILi8EEESI_SO_EEEiEEENS5_IJNS5_IJNSA_ILi16EEESI_NSA_ILi4EEEEEEiEEEiEEENS5_IJNS5_IJNS5_IJSE_SR_NSA_ILi2048EEEEEENSA_ILi16384EEEEEENS5_IJNS5_IJSB_NSA_ILi1024EEENSA_ILi32EEEEEElEEElEEEEEEEESG_NS5_IJlSB_lEEENS4_8TiledMMAINS4_8MMA_AtomIJNS4_27SM100_MMA_F16BF16_SS_SPARSEISG_SG_fLi128ELi128ELNS4_4UMMA5MajorE0ELS1C_0ELNS1B_7ScaleInE0ELS1D_0EEEEEENSH_ISC_NS5_IJNSA_ILi0EEES1G_S1G_EEEEENS5_IJNS4_10UnderscoreES1J_S1J_EEEEENS4_13SM90_TMA_LOADENS4_14ComposedLayoutINS4_7SwizzleILi3ELi4ELi3EEENS4_25smem_sparse_ptr_flag_bitsILi2ELi16EEENSH_INS5_IJNS5_IJSB_SO_EEENS5_IJSI_NSA_ILi64EEEEEEEEENS5_IJNS5_IJS1G_SE_EEESL_EEEEEEEvNS4_8identityES1M_NS1N_IS1P_NS4_18smem_ptr_flag_bitsILi16EEENSH_INS5_IJSO_S1T_EEENS5_IJS1T_SB_EEEEEEEvS20_EENS_8epilogue10collective18CollectiveEpilogueINS28_23Sm100TmaWarpSpecializedILi4ELi2ELi32ELb1ELb0EEEJSF_NS5_IJNSH_ISE_SB_EENSH_IS11_SB_EEEEEfNS5_IJSB_llEEEfS2G_NS28_6fusion15FusionCallbacksIS2C_NS2H_17LinearCombinationIffffLNS_15FloatRoundStyleE2EEESF_S2F_JEEENS4_5SM1004TMEM4LOAD26SM100_TMEM_LOAD_32dp32b32xES1M_NS1N_INS1O_ILi2ELi5ELi2EEENS21_ILi32EEENSH_INS5_IJS11_SS_EEENS5_IJSB_S11_EEEEEEENS4_39AutoVectorizingCopyWithAssumedAlignmentILi128EEENS4_14SM90_TMA_STOREES2W_S2Y_S2Y_EEEvvEEEEvNT_6ParamsE,@function
        .size           _ZN7cutlass13device_kernelINS_4gemm6kernel13GemmUniversalIN4cute5tupleIJiiiiEEENS1_10collective13CollectiveMmaINS1_41MainloopSm100TmaUmmaWarpSpecializedSparseILi3ELi2ELi2ENS5_IJNS4_1CILi1EEESB_SB_EEEEENS5_IJNSA_ILi128EEESE_SE_EEENS_6half_tENS5_IJNS4_6LayoutINS5_IJiNS5_IJNSA_ILi2EEEiEEEiEEENS5_IJlNS5_IJSB_SI_EEElEEEEENSH_INS5_IJNS5_IJNS5_IJNSA_ILi8EEESI_SO_EEEiEEENS5_IJNS5_IJNSA_ILi16EEESI_NSA_ILi4EEEEEEiEEEiEEENS5_IJNS5_IJNS5_IJSE_SR_NSA_ILi2048EEEEEENSA_ILi16384EEEEEENS5_IJNS5_IJSB_NSA_ILi1024EEENSA_ILi32EEEEEElEEElEEEEEEEESG_NS5_IJlSB_lEEENS4_8TiledMMAINS4_8MMA_AtomIJNS4_27SM100_MMA_F16BF16_SS_SPARSEISG_SG_fLi128ELi128ELNS4_4UMMA5MajorE0ELS1C_0ELNS1B_7ScaleInE0ELS1D_0EEEEEENSH_ISC_NS5_IJNSA_ILi0EEES1G_S1G_EEEEENS5_IJNS4_10UnderscoreES1J_S1J_EEEEENS4_13SM90_TMA_LOADENS4_14ComposedLayoutINS4_7SwizzleILi3ELi4ELi3EEENS4_25smem_sparse_ptr_flag_bitsILi2ELi16EEENSH_INS5_IJNS5_IJSB_SO_EEENS5_IJSI_NSA_ILi64EEEEEEEEENS5_IJNS5_IJS1G_SE_EEESL_EEEEEEEvNS4_8identityES1M_NS1N_IS1P_NS4_18smem_ptr_flag_bitsILi16EEENSH_INS5_IJSO_S1T_EEENS5_IJS1T_SB_EEEEEEEvS20_EENS_8epilogue10collective18CollectiveEpilogueINS28_23Sm100TmaWarpSpecializedILi4ELi2ELi32ELb1ELb0EEEJSF_NS5_IJNSH_ISE_SB_EENSH_IS11_SB_EEEEEfNS5_IJSB_llEEEfS2G_NS28_6fusion15FusionCallbacksIS2C_NS2H_17LinearCombinationIffffLNS_15FloatRoundStyleE2EEESF_S2F_JEEENS4_5SM1004TMEM4LOAD26SM100_TMEM_LOAD_32dp32b32xES1M_NS1N_INS1O_ILi2ELi5ELi2EEENS21_ILi32EEENSH_INS5_IJS11_SS_EEENS5_IJSB_S11_EEEEEEENS4_39AutoVectorizingCopyWithAssumedAlignmentILi128EEENS4_14SM90_TMA_STOREES2W_S2Y_S2Y_EEEvvEEEEvNT_6ParamsE,(.L_x_158 - _ZN7cutlass13device_kernelINS_4gemm6kernel13GemmUniversalIN4cute5tupleIJiiiiEEENS1_10collective13CollectiveMmaINS1_41MainloopSm100TmaUmmaWarpSpecializedSparseILi3ELi2ELi2ENS5_IJNS4_1CILi1EEESB_SB_EEEEENS5_IJNSA_ILi128EEESE_SE_EEENS_6half_tENS5_IJNS4_6LayoutINS5_IJiNS5_IJNSA_ILi2EEEiEEEiEEENS5_IJlNS5_IJSB_SI_EEElEEEEENSH_INS5_IJNS5_IJNS5_IJNSA_ILi8EEESI_SO_EEEiEEENS5_IJNS5_IJNSA_ILi16EEESI_NSA_ILi4EEEEEEiEEEiEEENS5_IJNS5_IJNS5_IJSE_SR_NSA_ILi2048EEEEEENSA_ILi16384EEEEEENS5_IJNS5_IJSB_NSA_ILi1024EEENSA_ILi32EEEEEElEEElEEEEEEEESG_NS5_IJlSB_lEEENS4_8TiledMMAINS4_8MMA_AtomIJNS4_27SM100_MMA_F16BF16_SS_SPARSEISG_SG_fLi128ELi128ELNS4_4UMMA5MajorE0ELS1C_0ELNS1B_7ScaleInE0ELS1D_0EEEEEENSH_ISC_NS5_IJNSA_ILi0EEES1G_S1G_EEEEENS5_IJNS4_10UnderscoreES1J_S1J_EEEEENS4_13SM90_TMA_LOADENS4_14ComposedLayoutINS4_7SwizzleILi3ELi4ELi3EEENS4_25smem_sparse_ptr_flag_bitsILi2ELi16EEENSH_INS5_IJNS5_IJSB_SO_EEENS5_IJSI_NSA_ILi64EEEEEEEEENS5_IJNS5_IJS1G_SE_EEESL_EEEEEEEvNS4_8identityES1M_NS1N_IS1P_NS4_18smem_ptr_flag_bitsILi16EEENSH_INS5_IJSO_S1T_EEENS5_IJS1T_SB_EEEEEEEvS20_EENS_8epilogue10collective18CollectiveEpilogueINS28_23Sm100TmaWarpSpecializedILi4ELi2ELi32ELb1ELb0EEEJSF_NS5_IJNSH_ISE_SB_EENSH_IS11_SB_EEEEEfNS5_IJSB_llEEEfS2G_NS28_6fusion15FusionCallbacksIS2C_NS2H_17LinearCombinationIffffLNS_15FloatRoundStyleE2EEESF_S2F_JEEENS4_5SM1004TMEM4LOAD26SM100_TMEM_LOAD_32dp32b32xES1M_NS1N_INS1O_ILi2ELi5ELi2EEENS21_ILi32EEENSH_INS5_IJS11_SS_EEENS5_IJSB_S11_EEEEEEENS4_39AutoVectorizingCopyWithAssumedAlignmentILi128EEENS4_14SM90_TMA_STOREES2W_S2Y_S2Y_EEEvvEEEEvNT_6ParamsE)
        .other          _ZN7cutlass13device_kernelINS_4gemm6kernel13GemmUniversalIN4cute5tupleIJiiiiEEENS1_10collective13CollectiveMmaINS1_41MainloopSm100TmaUmmaWarpSpecializedSparseILi3ELi2ELi2ENS5_IJNS4_1CILi1EEESB_SB_EEEEENS5_IJNSA_ILi128EEESE_SE_EEENS_6half_tENS5_IJNS4_6LayoutINS5_IJiNS5_IJNSA_ILi2EEEiEEEiEEENS5_IJlNS5_IJSB_SI_EEElEEEEENSH_INS5_IJNS5_IJNS5_IJNSA_ILi8EEESI_SO_EEEiEEENS5_IJNS5_IJNSA_ILi16EEESI_NSA_ILi4EEEEEEiEEEiEEENS5_IJNS5_IJNS5_IJSE_SR_NSA_ILi2048EEEEEENSA_ILi16384EEEEEENS5_IJNS5_IJSB_NSA_ILi1024EEENSA_ILi32EEEEEElEEElEEEEEEEESG_NS5_IJlSB_lEEENS4_8TiledMMAINS4_8MMA_AtomIJNS4_27SM100_MMA_F16BF16_SS_SPARSEISG_SG_fLi128ELi128ELNS4_4UMMA5MajorE0ELS1C_0ELNS1B_7ScaleInE0ELS1D_0EEEEEENSH_ISC_NS5_IJNSA_ILi0EEES1G_S1G_EEEEENS5_IJNS4_10UnderscoreES1J_S1J_EEEEENS4_13SM90_TMA_LOADENS4_14ComposedLayoutINS4_7SwizzleILi3ELi4ELi3EEENS4_25smem_sparse_ptr_flag_bitsILi2ELi16EEENSH_INS5_IJNS5_IJSB_SO_EEENS5_IJSI_NSA_ILi64EEEEEEEEENS5_IJNS5_IJS1G_SE_EEESL_EEEEEEEvNS4_8identityES1M_NS1N_IS1P_NS4_18smem_ptr_flag_bitsILi16EEENSH_INS5_IJSO_S1T_EEENS5_IJS1T_SB_EEEEEEEvS20_EENS_8epilogue10collective18CollectiveEpilogueINS28_23Sm100TmaWarpSpecializedILi4ELi2ELi32ELb1ELb0EEEJSF_NS5_IJNSH_ISE_SB_EENSH_IS11_SB_EEEEEfNS5_IJSB_llEEEfS2G_NS28_6fusion15FusionCallbacksIS2C_NS2H_17LinearCombinationIffffLNS_15FloatRoundStyleE2EEESF_S2F_JEEENS4_5SM1004TMEM4LOAD26SM100_TMEM_LOAD_32dp32b32xES1M_NS1N_INS1O_ILi2ELi5ELi2EEENS21_ILi32EEENSH_INS5_IJS11_SS_EEENS5_IJSB_S11_EEEEEEENS4_39AutoVectorizingCopyWithAssumedAlignmentILi128EEENS4_14SM90_TMA_STOREES2W_S2Y_S2Y_EEEvvEEEEvNT_6ParamsE,@"STO_CUDA_ENTRY STV_DEFAULT"
_ZN7cutlass13device_kernelINS_4gemm6kernel13GemmUniversalIN4cute5tupleIJiiiiEEENS1_10collective13CollectiveMmaINS1_41MainloopSm100TmaUmmaWarpSpecializedSparseILi3ELi2ELi2ENS5_IJNS4_1CILi1EEESB_SB_EEEEENS5_IJNSA_ILi128EEESE_SE_EEENS_6half_tENS5_IJNS4_6LayoutINS5_IJiNS5_IJNSA_ILi2EEEiEEEiEEENS5_IJlNS5_IJSB_SI_EEElEEEEENSH_INS5_IJNS5_IJNS5_IJNSA_ILi8EEESI_SO_EEEiEEENS5_IJNS5_IJNSA_ILi16EEESI_NSA_ILi4EEEEEEiEEEiEEENS5_IJNS5_IJNS5_IJSE_SR_NSA_ILi2048EEEEEENSA_ILi16384EEEEEENS5_IJNS5_IJSB_NSA_ILi1024EEENSA_ILi32EEEEEElEEElEEEEEEEESG_NS5_IJlSB_lEEENS4_8TiledMMAINS4_8MMA_AtomIJNS4_27SM100_MMA_F16BF16_SS_SPARSEISG_SG_fLi128ELi128ELNS4_4UMMA5MajorE0ELS1C_0ELNS1B_7ScaleInE0ELS1D_0EEEEEENSH_ISC_NS5_IJNSA_ILi0EEES1G_S1G_EEEEENS5_IJNS4_10UnderscoreES1J_S1J_EEEEENS4_13SM90_TMA_LOADENS4_14ComposedLayoutINS4_7SwizzleILi3ELi4ELi3EEENS4_25smem_sparse_ptr_flag_bitsILi2ELi16EEENSH_INS5_IJNS5_IJSB_SO_EEENS5_IJSI_NSA_ILi64EEEEEEEEENS5_IJNS5_IJS1G_SE_EEESL_EEEEEEEvNS4_8identityES1M_NS1N_IS1P_NS4_18smem_ptr_flag_bitsILi16EEENSH_INS5_IJSO_S1T_EEENS5_IJS1T_SB_EEEEEEEvS20_EENS_8epilogue10collective18CollectiveEpilogueINS28_23Sm100TmaWarpSpecializedILi4ELi2ELi32ELb1ELb0EEEJSF_NS5_IJNSH_ISE_SB_EENSH_IS11_SB_EEEEEfNS5_IJSB_llEEEfS2G_NS28_6fusion15FusionCallbacksIS2C_NS2H_17LinearCombinationIffffLNS_15FloatRoundStyleE2EEESF_S2F_JEEENS4_5SM1004TMEM4LOAD26SM100_TMEM_LOAD_32dp32b32xES1M_NS1N_INS1O_ILi2ELi5ELi2EEENS21_ILi32EEENSH_INS5_IJS11_SS_EEENS5_IJSB_S11_EEEEEEENS4_39AutoVectorizingCopyWithAssumedAlignmentILi128EEENS4_14SM90_TMA_STOREES2W_S2Y_S2Y_EEEvvEEEEvNT_6ParamsE:
[----:B------:R-:W1:Y:S01]  /*0000*/  LDC R1, c[0x0][0x37c] ;  /* 0x0000df00ff017b82 */ /* 0x000e620000000800 */
[----:B------:R-:W2:Y:S01]  /*0010*/  S2R R103, SR_TID.X ;  /* 0x0000000000677919 */ /* 0x000ea20000002100 */
[----:B------:R-:W3:Y:S01]  /*0020*/  LDCU.64 UR4, c[0x0][0xa90] ;  /* 0x00015200ff0477ac */ /* 0x000ee20008000a00 */
[----:B------:R-:W-:Y:S02]  /*0030*/  PRMT R89, RZ, 0x7610, R89 ;  /* 0x00007610ff597816 */ /* 0x000fe40000000059 */
[----:B------:R-:W-:Y:S01]  /*0040*/  ELECT P4, URZ, PT ;  /* 0x0000000000ff782f */ /* 0x000fe20003880000 */
[----:B------:R-:W4:Y:S01]  /*0050*/  LDCU.64 UR38, c[0x0][0x358] ;  /* 0x00006b00ff2677ac */ /* 0x000f220008000a00 */
[----:B---3--:R-:W-:-:S04]  /*0060*/  UISETP.NE.U32.AND UP0, UPT, UR4, URZ, UPT ;  /* 0x000000ff0400728c */ /* 0x008fc8000bf05070 */
[----:B------:R-:W-:Y:S01]  /*0070*/  UISETP.NE.AND.EX UP0, UPT, UR5, URZ, UPT, UP0 ;  /* 0x000000ff0500728c */ /* 0x000fe2000bf05300 */
[----:B--2---:R-:W-:-:S05]  /*0080*/  SHF.R.U32.HI R94, RZ, 0x5, R103 ;  /* 0x00000005ff5e7819 */ /* 0x004fca0000011667 */
[----:B------:R-:W2:Y:S02]  /*0090*/  SHFL.IDX PT, R0, R94, RZ, 0x1f ;  /* 0x00001fff5e007589 */ /* 0x000ea400000e0000 */
[----:B--2---:R-:W-:Y:S01]  /*00a0*/  R2UR UR8, R0 ;  /* 0x00000000000872ca */ /* 0x004fe200000e0000 */
[----:B-1--4-:R-:W-:-:S14]  /*00b0*/  BRA.U UP0, `(.L_x_0) ;  /* 0x00000001002c7547 */ /* 0x012fdc000b800000 */
[----:B------:R-:W1:Y:S02]  /*00c0*/  LDCU.64 UR6, c[0x0][0xa88] ;  /* 0x00015100ff0677ac */ /* 0x000e640008000a00 */
[----:B-1----:R-:W-:-:S04]  /*00d0*/  UISETP.NE.U32.AND UP0, UPT, UR6, URZ, UPT ;  /* 0x000000ff0600728c */ /* 0x002fc8000bf05070 */
[----:B------:R-:W-:-:S09]  /*00e0*/  UISETP.NE.AND.EX UP0, UPT, UR7, URZ, UPT, UP0 ;  /* 0x000000ff0700728c */ /* 0x000fd2000bf05300 */
[----:B------:R-:W-:Y:S05]  /*00f0*/  BRA.U !UP0, `(.L_x_1) ;  /* 0x0000000108107547 */ /* 0x000fea000b800000 */
[----:B------:R-:W1:Y:S02]  /*0100*/  LDC.64 R2, c[0x0][0xa88] ;  /* 0x0002a200ff027b82 */ /* 0x000e640000000a00 */
[----:B-1----:R1:W5:Y:S01]  /*0110*/  LDG.E R49, desc[UR38][R2.64] ;  /* 0x0000002602317981 */ /* 0x002362000c1e1900 */
[----:B------:R-:W-:Y:S01]  /*0120*/  HFMA2 R89, -RZ, RZ, 0, 5.9604644775390625e-08 ;  /* 0x00000001ff597431 */ /* 0x000fe200000001ff */
[----:B------:R-:W-:Y:S05]  /*0130*/  BRA `(.L_x_0) ;  /* 0x00000000000c7947 */ /* 0x000fea0003800000 */
.L_x_1:
[----:B------:R-:W1:Y:S01]  /*0140*/  LDCU UR6, c[0x0][0xa80] ;  /* 0x00015000ff0677ac */ /* 0x000e620008000800 */
[----:B------:R-:W-:Y:S01]  /*0150*/  HFMA2 R89, -RZ, RZ, 0, 5.9604644775390625e-08 ;  /* 0x00000001ff597431 */ /* 0x000fe200000001ff */
[----:B-1----:R-:W-:-:S07]  /*0160*/  MOV R49, UR6 ;  /* 0x0000000600317c02 */ /* 0x002fce0008000f00 */
.L_x_0:
[----:B------:R-:W2:Y:S02]  /*0170*/  LDCU.64 UR6, c[0x0][0xab0] ;  /* 0x00015600ff0677ac */ /* 0x000ea40008000a00 */
[----:B--2---:R-:W-:-:S04]  /*0180*/  UISETP.NE.U32.AND UP0, UPT, UR6, URZ, UPT ;  /* 0x000000ff0600728c */ /* 0x004fc8000bf05070 */
[----:B------:R-:W-:-:S09]  /*0190*/  UISETP.NE.AND.EX UP0, UPT, UR7, URZ, UPT, UP0 ;  /* 0x000000ff0700728c */ /* 0x000fd2000bf05300 */
[----:B------:R-:W-:Y:S05]  /*01a0*/  BRA.U UP0, `(.L_x_2) ;  /* 0x0000000100247547 */ /* 0x000fea000b800000 */
[----:B------:R-:W2:Y:S02]  /*01b0*/  LDCU.64 UR6, c[0x0][0xaa8] ;  /* 0x00015500ff0677ac */ /* 0x000ea40008000a00 */
[----:B--2---:R-:W-:-:S04]  /*01c0*/  UISETP.NE.U32.AND UP0, UPT, UR6, URZ, UPT ;  /* 0x000000ff0600728c */ /* 0x004fc8000bf05070 */
[----:B------:R-:W-:-:S09]  /*01d0*/  UISETP.NE.AND.EX UP0, UPT, UR7, URZ, UPT, UP0 ;  /* 0x000000ff0700728c */ /* 0x000fd2000bf05300 */
[----:B------:R-:W-:Y:S05]  /*01e0*/  BRA.U !UP0, `(.L_x_3) ;  /* 0x00000001080c7547 */ /* 0x000fea000b800000 */
[----:B------:R-:W2:Y:S02]  /*01f0*/  LDC.64 R46, c[0x0][0xaa8] ;  /* 0x0002aa00ff2e7b82 */ /* 0x000ea40000000a00 */
[----:B--2---:R2:W5:Y:S01]  /*0200*/  LDG.E R46, desc[UR38][R46.64] ;  /* 0x000000262e2e7981 */ /* 0x004562000c1e1900 */
[----:B------:R-:W-:Y:S05]  /*0210*/  BRA `(.L_x_2) ;  /* 0x0000000000087947 */ /* 0x000fea0003800000 */
.L_x_3:
[----:B------:R-:W2:Y:S02]  /*0220*/  LDCU UR6, c[0x0][0xaa0] ;  /* 0x00015400ff0677ac */ /* 0x000ea40008000800 */
[----:B--2---:R-:W-:Y:S02]  /*0230*/  MOV R46, UR6 ;  /* 0x00000006002e7c02 */ /* 0x004fe40008000f00 */
.L_x_2:
[----:B------:R-:W-:Y:S01]  /*0240*/  IMAD.U32 R0, RZ, RZ, UR8 ;  /* 0x00000008ff007e24 */ /* 0x000fe2000f8e00ff */
[----:B------:R-:W-:Y:S04]  /*0250*/  BSSY.RECONVERGENT B0, `(.L_x_4) ;  /* 0x000000f000007945 */ /* 0x000fe80003800200 */
[C---:B------:R-:W-:Y:S02]  /*0260*/  ISETP.NE.OR P1, PT, R0.reuse, 0x1, !P4 ;  /* 0x000000010000780c */ /* 0x040fe40006725670 */
[----:B------:R-:W-:-:S11]  /*0270*/  ISETP.NE.OR P0, PT, R0, 0x3, !P4 ;  /* 0x000000030000780c */ /* 0x000fd60006705670 */
[----:B------:R-:W-:Y:S05]  /*0280*/  @P1 BRA `(.L_x_5) ;  /* 0x00000000002c1947 */ /* 0x000fea0003800000 */
[----:B------:R-:W3:Y:S02]  /*0290*/  LDCU.64 UR6, c[0x0][0x348] ;  /* 0x00006900ff0677ac */ /* 0x000ee40008000a00 */
[----:B---3--:R-:W-:Y:S02]  /*02a0*/  UIADD3 UR12, UP2, UPT, UR6, 0x80, URZ ;  /* 0x00000080060c7890 */ /* 0x008fe4000ff5e0ff */
[----:B------:R-:W-:Y:S02]  /*02b0*/  UIADD3 UR10, UP1, UPT, UR6, 0x280, URZ ;  /* 0x00000280060a7890 */ /* 0x000fe4000ff3e0ff */
[----:B------:R-:W-:Y:S02]  /*02c0*/  UIADD3 UR6, UP0, UPT, UR6, 0x180, URZ ;  /* 0x0000018006067890 */ /* 0x000fe4000ff1e0ff */
[----:B------:R-:W-:Y:S02]  /*02d0*/  UIADD3.X UR13, UPT, UPT, URZ, UR7, URZ, UP2, !UPT ;  /* 0x00000007ff0d7290 */ /* 0x000fe400097fe4ff */
[----:B------:R-:W-:-:S02]  /*02e0*/  UIADD3.X UR11, UPT, UPT, URZ, UR7, URZ, UP1, !UPT ;  /* 0x00000007ff0b7290 */ /* 0x000fc40008ffe4ff */
[----:B------:R-:W-:-:S05]  /*02f0*/  UIADD3.X UR7, UPT, UPT, URZ, UR7, URZ, UP0, !UPT ;  /* 0x00000007ff077290 */ /* 0x000fca00087fe4ff */
[----:B------:R3:W-:Y:S02]  /*0300*/  UTMACCTL.PF [UR12] ;  /* 0x000000000c0079b9 */ /* 0x0007e40008040000 */
[----:B------:R3:W-:Y:S02]  /*0310*/  UTMACCTL.PF [UR10] ;  /* 0x000000000a0079b9 */ /* 0x0007e40008040000 */
[----:B------:R3:W-:Y:S02]  /*0320*/  UTMACCTL.PF [UR6] ;  /* 0x00000000060079b9 */ /* 0x0007e40008040000 */
[----:B---3--:R-:W-:Y:S01]  /*0330*/  NOP ;  /* 0x0000000000007918 */ /* 0x008fe20000000000 */
.L_x_5:
[----:B------:R-:W-:Y:S05]  /*0340*/  BSYNC.RECONVERGENT B0 ;  /* 0x0000000000007941 */ /* 0x000fea0003800200 */
.L_x_4:
[----:B------:R-:W-:Y:S04]  /*0350*/  BSSY.RECONVERGENT B0, `(.L_x_6) ;  /* 0x000000a000007945 */ /* 0x000fe80003800200 */
[----:B------:R-:W-:Y:S05]  /*0360*/  @P0 BRA `(.L_x_7) ;  /* 0x0000000000200947 */ /* 0x000fea0003800000 */
[----:B------:R-:W3:Y:S02]  /*0370*/  LDCU.64 UR6, c[0x0][0x348] ;  /* 0x00006900ff0677ac */ /* 0x000ee40008000a00 */
[----:B---3--:R-:W-:Y:S02]  /*0380*/  UIADD3 UR10, UP1, UPT, UR6, 0x780, URZ ;  /* 0x00000780060a7890 */ /* 0x008fe4000ff3e0ff */
[----:B------:R-:W-:Y:S02]  /*0390*/  UIADD3 UR6, UP0, UPT, UR6, 0x880, URZ ;  /* 0x0000088006067890 */ /* 0x000fe4000ff1e0ff */
[----:B------:R-:W-:Y:S02]  /*03a0*/  UIADD3.X UR11, UPT, UPT, URZ, UR7, URZ, UP1, !UPT ;  /* 0x00000007ff0b7290 */ /* 0x000fe40008ffe4ff */
[----:B------:R-:W-:-:S07]  /*03b0*/  UIADD3.X UR7, UPT, UPT, URZ, UR7, URZ, UP0, !UPT ;  /* 0x00000007ff077290 */ /* 0x000fce00087fe4ff */
[----:B------:R3:W-:Y:S02]  /*03c0*/  UTMACCTL.PF [UR10] ;  /* 0x000000000a0079b9 */ /* 0x0007e40008040000 */
[----:B------:R3:W-:Y:S02]  /*03d0*/  UTMACCTL.PF [UR6] ;  /* 0x00000000060079b9 */ /* 0x0007e40008040000 */
[----:B---3--:R-:W-:Y:S01]  /*03e0*/  NOP ;  /* 0x0000000000007918 */ /* 0x008fe20000000000 */
.L_x_7:
[----:B------:R-:W-:Y:S05]  /*03f0*/  BSYNC.RECONVERGENT B0 ;  /* 0x0000000000007941 */ /* 0x000fea0003800200 */
.L_x_6:
[----:B------:R-:W3:Y:S01]  /*0400*/  LDCU.64 UR6, c[0x0][0xa88] ;  /* 0x00015100ff0677ac */ /* 0x000ee20008000a00 */
[----:B------:R-:W-:Y:S02]  /*0410*/  UISETP.EQ.U32.AND UP1, UPT, UR4, URZ, UPT ;  /* 0x000000ff0400728c */ /* 0x000fe4000bf22070 */
[----:B------:R-:W-:Y:S02]  /*0420*/  UPLOP3.LUT UP2, UPT, UPT, UPT, UPT, 0x80, 0x8 ;  /* 0x000000000008789c */ /* 0x000fe40003f4f070 */
[----:B---3--:R-:W-:-:S04]  /*0430*/  UISETP.NE.U32.AND UP0, UPT, UR6, URZ, UPT ;  /* 0x000000ff0600728c */ /* 0x008fc8000bf05070 */
[----:B------:R-:W-:-:S04]  /*0440*/  UISETP.NE.AND.EX UP0, UPT, UR7, URZ, UPT, UP0 ;  /* 0x000000ff0700728c */ /* 0x000fc8000bf05300 */
[----:B------:R-:W-:-:S04]  /*0450*/  UISETP.EQ.OR.EX UP3, UPT, UR5, URZ, !UP0, UP1 ;  /* 0x000000ff0500728c */ /* 0x000fc8000c762710 */
[----:B------:R-:W-:-:S05]  /*0460*/  UP2UR UR50, UPR, URZ, 0x8 ;  /* 0x00000008ff327883 */ /* 0x000fca0008000000 */
[----:B------:R-:W-:Y:S07]  /*0470*/  BRA.U !UP3, `(.L_x_8) ;  /* 0x000000010b207547 */ /* 0x000fee000b800000 */
[----:B------:R-:W-:Y:S01]  /*0480*/  UISETP.NE.U32.AND UP1, UPT, UR4, URZ, UPT ;  /* 0x000000ff0400728c */ /* 0x000fe2000bf25070 */
[----:B-----5:R-:W-:Y:S01]  /*0490*/  FSETP.NEU.AND P0, PT, R49, RZ, PT ;  /* 0x000000ff3100720b */ /* 0x020fe20003f0d000 */
[----:B------:R-:W-:Y:S02]  /*04a0*/  USEL UR4, URZ, 0xffffffff, UP0 ;  /* 0xffffffffff047887 */ /* 0x000fe40008000000 */
[----:B------:R-:W-:-:S10]  /*04b0*/  UISETP.NE.AND.EX UP1, UPT, UR5, URZ, UPT, UP1 ;  /* 0x000000ff0500728c */ /* 0x000fd4000bf25310 */
[----:B------:R-:W-:Y:S01]  /*04c0*/  VOTEU.ANY UP0, P0 ;  /* 0x0000000000ff7886 */ /* 0x000fe20000000100 */
[----:B------:R-:W-:-:S04]  /*04d0*/  @!UP1 USEL UR4, URZ, 0xffffffff, UP0 ;  /* 0xffffffffff049887 */ /* 0x000fc80008000000 */
[----:B------:R-:W-:-:S04]  /*04e0*/  ULOP3.LUT UR4, UR4, 0x1, URZ, 0xc0, !UPT ;  /* 0x0000000104047892 */ /* 0x000fc8000f8ec0ff */
[----:B------:R-:W-:-:S11]  /*04f0*/  UISETP.NE.U32.AND UP2, UPT, UR4, 0x1, UPT ;  /* 0x000000010400788c */ /* 0x000fd6000bf45070 */
.L_x_8:
[----:B-1----:R-:W1:Y:S01]  /*0500*/  SHFL.IDX PT, R2, R94, RZ, 0x1f ;  /* 0x00001fff5e027589 */ /* 0x002e6200000e0000 */
[----:B------:R-:W-:Y:S01]  /*0510*/  UISETP.EQ.AND UP0, UPT, UR8, 0x3, UP2 ;  /* 0x000000030800788c */ /* 0x000fe20009702270 */
[----:B-1----:R-:W-:-:S13]  /*0520*/  ISETP.NE.AND P0, PT, R2, RZ, PT ;  /* 0x000000ff0200720c */ /* 0x002fda0003f05270 */
[----:B------:R-:W-:Y:S05]  /*0530*/  @P0 BRA `(.L_x_9) ;  /* 0x0000000000400947 */ /* 0x000fea0003800000 */
[----:B------:R-:W1:Y:S01]  /*0540*/  S2UR UR5, SR_CgaCtaId ;  /* 0x00000000000579c3 */ /* 0x000e620000008800 */
[----:B------:R-:W-:Y:S01]  /*0550*/  UMOV UR6, 0x400 ;  /* 0x0000040000067882 */ /* 0x000fe20000000000 */
[----:B------:R-:W-:Y:S01]  /*0560*/  UMOV UR4, 0x1 ;  /* 0x0000000100047882 */ /* 0x000fe20000000000 */
[----:B------:R-:W-:Y:S01]  /*0570*/  ELECT P0, URZ, PT ;  /* 0x0000000000ff782f */ /* 0x000fe20003800000 */
[----:B-1----:R-:W-:Y:S02]  /*0580*/  ULEA UR5, UR5, UR6, 0x18 ;  /* 0x0000000605057291 */ /* 0x002fe4000f8ec0ff */
[----:B------:R-:W-:-:S04]  /*0590*/  UIADD3 UR6, UPT, UPT, -UR4, 0x100000, URZ ;  /* 0x0010000004067890 */ /* 0x000fc8000fffe1ff */
[----:B------:R-:W-:Y:S02]  /*05a0*/  USHF.L.U32 UR7, UR6, 0xb, URZ ;  /* 0x0000000b06077899 */ /* 0x000fe400080006ff */
[----:B------:R-:W-:Y:S01]  /*05b0*/  USHF.L.U32 UR6, UR6, 0x1, URZ ;  /* 0x0000000106067899 */ /* 0x000fe200080006ff */
[----:B------:R-:W1:Y:S11]  /*05c0*/  FENCE.VIEW.ASYNC.S ;  /* 0x00000000000073c6 */ /* 0x000e760000000000 */
[----:B-1----:R1:W3:Y:S01]  /*05d0*/  SYNCS.EXCH.64 URZ, [UR5], UR6 ;  /* 0x0000000605ff75b2 */ /* 0x0022e20008000100 */
[----:B------:R1:W4:Y:S01]  /*05e0*/  SYNCS.EXCH.64 URZ, [UR5+0x18], UR6 ;  /* 0x0000180605ff75b2 */ /* 0x0003220008000100 */
[----:B------:R1:W1:Y:S01]  /*05f0*/  SYNCS.EXCH.64 URZ, [UR5+0x8], UR6 ;  /* 0x0000080605ff75b2 */ /* 0x0002620008000100 */
[----:B------:R1:W1:Y:S01]  /*0600*/  SYNCS.EXCH.64 URZ, [UR5+0x20], UR6 ;  /* 0x0000200605ff75b2 */ /* 0x0002620008000100 */
[----:B------:R1:W1:Y:S01]  /*0610*/  SYNCS.EXCH.64 URZ, [UR5+0x10], UR6 ;  /* 0x0000100605ff75b2 */ /* 0x0002620008000100 */
[----:B------:R1:W1:Y:S01]  /*0620*/  SYNCS.EXCH.64 URZ, [UR5+0x28], UR6 ;  /* 0x0000280605ff75b2 */ /* 0x0002620008000100 */
[----:B------:R-:W-:Y:S01]  /*0630*/  NOP ;  /* 0x0000000000007918 */ /* 0x000fe20000000000 */
.L_x_9:
[----:B------:R-:W2:Y:S01]  /*0640*/  SHFL.IDX PT, R2, R94, RZ, 0x1f ;  /* 0x00001fff5e027589 */ /* 0x000ea200000e0000 */
[----:B------:R-:W-:Y:S01]  /*0650*/  NOP ;  /* 0x0000000000007918 */ /* 0x000fe20000000000 */
[----:B--2---:R-:W-:-:S13]  /*0660*/  ISETP.NE.AND P0, PT, R2, 0x1, PT ;  /* 0x000000010200780c */ /* 0x004fda0003f05270 */
[----:B------:R-:W-:Y:S05]  /*0670*/  @P0 BRA `(.L_x_10) ;  /* 0x0000000000580947 */ /* 0x000fea0003800000 */
[----:B-1----:R-:W1:Y:S01]  /*0680*/  S2UR UR6, SR_CgaCtaId ;  /* 0x00000000000679c3 */ /* 0x002e620000008800 */
[----:B------:R-:W-:Y:S01]  /*0690*/  UMOV UR7, 0x400 ;  /* 0x0000040000077882 */ /* 0x000fe20000000000 */
[----:B------:R-:W-:Y:S01]  /*06a0*/  UMOV UR5, 0x20 ;  /* 0x0000002000057882 */ /* 0x000fe20000000000 */
[----:B------:R-:W-:Y:S01]  /*06b0*/  UMOV UR4, 0x80 ;  /* 0x0000008000047882 */ /* 0x000fe20000000000 */
[----:B------:R-:W-:-:S04]  /*06c0*/  UIADD3 UR10, UPT, UPT, -UR5, 0x100000, URZ ;  /* 0x00100000050a7890 */ /* 0x000fc8000fffe1ff */
[----:B------:R-:W-:Y:S02]  /*06d0*/  USHF.L.U32 UR11, UR10, 0xb, URZ ;  /* 0x0000000b0a0b7899 */ /* 0x000fe400080006ff */
[----:B------:R-:W-:Y:S02]  /*06e0*/  USHF.L.U32 UR10, UR10, 0x1, URZ ;  /* 0x000000010a0a7899 */ /* 0x000fe400080006ff */
[----:B------:R-:W-:-:S04]  /*06f0*/  UIADD3 UR4, UPT, UPT, -UR4, 0x100000, URZ ;  /* 0x0010000004047890 */ /* 0x000fc8000fffe1ff */
[----:B------:R-:W-:Y:S02]  /*0700*/  USHF.L.U32 UR5, UR4, 0xb, URZ ;  /* 0x0000000b04057899 */ /* 0x000fe400080006ff */
[----:B------:R-:W-:Y:S01]  /*0710*/  USHF.L.U32 UR4, UR4, 0x1, URZ ;  /* 0x0000000104047899 */ /* 0x000fe200080006ff */
[----:B------:R-:W-:Y:S01]  /*0720*/  ELECT P0, URZ, PT ;  /* 0x0000000000ff782f */ /* 0x000fe20003800000 */
[----:B-1----:R-:W-:Y:S01]  /*0730*/  ULEA UR6, UR6, UR7, 0x18 ;  /* 0x0000000706067291 */ /* 0x002fe2000f8ec0ff */
[----:B------:R-:W1:Y:S11]  /*0740*/  FENCE.VIEW.ASYNC.S ;  /* 0x00000000000073c6 */ /* 0x000e760000000000 */
[----:B-1----:R2:W1:Y:S01]  /*0750*/  SYNCS.EXCH.64 URZ, [UR6+0x30], UR10 ;  /* 0x0000300a06ff75b2 */ /* 0x0024620008000100 */
[----:B------:R2:W1:Y:S01]  /*0760*/  SYNCS.EXCH.64 URZ, [UR6+0x50], UR4 ;  /* 0x0000500406ff75b2 */ /* 0x0004620008000100 */
[----:B------:R2:W1:Y:S01]  /*0770*/  SYNCS.EXCH.64 URZ, [UR6+0x38], UR10 ;  /* 0x0000380a06ff75b2 */ /* 0x0004620008000100 */
[----:B------:R2:W1:Y:S01]  /*0780*/  SYNCS.EXCH.64 URZ, [UR6+0x58], UR4 ;  /* 0x0000580406ff75b2 */ /* 0x0004620008000100 */
[----:B------:R2:W1:Y:S01]  /*0790*/  SYNCS.EXCH.64 URZ, [UR6+0x40], UR10 ;  /* 0x0000400a06ff75b2 */ /* 0x0004620008000100 */
[----:B------:R2:W1:Y:S01]  /*07a0*/  SYNCS.EXCH.64 URZ, [UR6+0x60], UR4 ;  /* 0x0000600406ff75b2 */ /* 0x0004620008000100 */
[----:B------:R2:W1:Y:S01]  /*07b0*/  SYNCS.EXCH.64 URZ, [UR6+0x48], UR10 ;  /* 0x0000480a06ff75b2 */ /* 0x0004620008000100 */
[----:B------:R2:W1:Y:S02]  /*07c0*/  SYNCS.EXCH.64 URZ, [UR6+0x68], UR4 ;  /* 0x0000680406ff75b2 */ /* 0x0004640008000100 */
[----:B--2---:R-:W-:Y:S01]  /*07d0*/  NOP ;  /* 0x0000000000007918 */ /* 0x004fe20000000000 */
.L_x_10:
[----:B------:R-:W2:Y:S01]  /*07e0*/  SHFL.IDX PT, R2, R94, RZ, 0x1f ;  /* 0x00001fff5e027589 */ /* 0x000ea200000e0000 */
[----:B------:R-:W-:Y:S01]  /*07f0*/  NOP ;  /* 0x0000000000007918 */ /* 0x000fe20000000000 */
[----:B--2---:R-:W-:-:S13]  /*0800*/  ISETP.NE.AND P0, PT, R2, 0x3, PT ;  /* 0x000000030200780c */ /* 0x004fda0003f05270 */
[----:B------:R-:W-:Y:S05]  /*0810*/  @P0 BRA `(.L_x_11) ;  /* 0x0000000000300947 */ /* 0x000fea0003800000 */
[----:B-1----:R-:W1:Y:S01]  /*0820*/  S2UR UR5, SR_CgaCtaId ;  /* 0x00000000000579c3 */ /* 0x002e620000008800 */
        /* <DEDUP_REMOVED lines=8> */
[----:B-1----:R2:W1:Y:S01]  /*08b0*/  SYNCS.EXCH.64 URZ, [UR5+0x70], UR6 ;  /* 0x0000700605ff75b2 */ /* 0x0024620008000100 */
[----:B------:R2:W1:Y:S02]  /*08c0*/  SYNCS.EXCH.64 URZ, [UR5+0x78], UR6 ;  /* 0x0000780605ff75b2 */ /* 0x0004640008000100 */
[----:B--2---:R-:W-:Y:S01]  /*08d0*/  NOP ;  /* 0x0000000000007918 */ /* 0x004fe20000000000 */
.L_x_11:
[----:B------:R-:W2:Y:S01]  /*08e0*/  SHFL.IDX PT, R2, R94, RZ, 0x1f ;  /* 0x00001fff5e027589 */ /* 0x000ea200000e0000 */
[----:B------:R-:W-:Y:S01]  /*08f0*/  NOP ;  /* 0x0000000000007918 */ /* 0x000fe20000000000 */
[----:B--2---:R-:W-:-:S13]  /*0900*/  ISETP.NE.AND P0, PT, R2, 0x4, PT ;  /* 0x000000040200780c */ /* 0x004fda0003f05270 */
[----:B------:R-:W-:Y:S05]  /*0910*/  @P0 BRA `(.L_x_12) ;  /* 0x00000000004c0947 */ /* 0x000fea0003800000 */
[----:B-1----:R-:W1:Y:S01]  /*0920*/  S2UR UR5, SR_CgaCtaId ;  /* 0x00000000000579c3 */ /* 0x002e620000008800 */
[----:B------:R-:W-:Y:S01]  /*0930*/  UMOV UR7, 0x100 ;  /* 0x0000010000077882 */ /* 0x000fe20000000000 */
[----:B------:R-:W-:Y:S01]  /*0940*/  UMOV UR6, 0x400 ;  /* 0x0000040000067882 */ /* 0x000fe20000000000 */
[----:B------:R-:W-:Y:S01]  /*0950*/  USEL UR7, UR7, 0xe0, UP2 ;  /* 0x000000e007077887 */ /* 0x000fe20009000000 */
[----:B------:R-:W-:Y:S01]  /*0960*/  UMOV UR4, 0x1 ;  /* 0x0000000100047882 */ /* 0x000fe20000000000 */
[----:B------:R-:W-:Y:S01]  /*0970*/  ELECT P0, URZ, PT ;  /* 0x0000000000ff782f */ /* 0x000fe20003800000 */
[----:B------:R-:W-:-:S04]  /*0980*/  UIADD3 UR10, UPT, UPT, -UR4, 0x100000, URZ ;  /* 0x00100000040a7890 */ /* 0x000fc8000fffe1ff */
[----:B------:R-:W-:Y:S02]  /*0990*/  USHF.L.U32 UR11, UR10, 0xb, URZ ;  /* 0x0000000b0a0b7899 */ /* 0x000fe400080006ff */
[----:B------:R-:W-:Y:S02]  /*09a0*/  USHF.L.U32 UR10, UR10, 0x1, URZ ;  /* 0x000000010a0a7899 */ /* 0x000fe400080006ff */
[----:B-1----:R-:W-:Y:S02]  /*09b0*/  ULEA UR5, UR5, UR6, 0x18 ;  /* 0x0000000605057291 */ /* 0x002fe4000f8ec0ff */
[----:B------:R-:W-:-:S04]  /*09c0*/  UIADD3 UR6, UPT, UPT, -UR7, 0x100000, URZ ;  /* 0x0010000007067890 */ /* 0x000fc8000fffe1ff */
[----:B------:R-:W-:Y:S02]  /*09d0*/  USHF.L.U32 UR7, UR6, 0xb, URZ ;  /* 0x0000000b06077899 */ /* 0x000fe400080006ff */
[----:B------:R-:W-:Y:S01]  /*09e0*/  USHF.L.U32 UR6, UR6, 0x1, URZ ;  /* 0x0000000106067899 */ /* 0x000fe200080006ff */
[----:B------:R-:W1:Y:S03]  /*09f0*/  FENCE.VIEW.ASYNC.S ;  /* 0x00000000000073c6 */ /* 0x000e660000000000 */
[----:B-1----:R2:W1:Y:S08]  /*0a00*/  SYNCS.EXCH.64 URZ, [UR5+0x80], UR10 ;  /* 0x0000800a05ff75b2 */ /* 0x0024700008000100 */
[----:B------:R2:W1:Y:S01]  /*0a10*/  SYNCS.EXCH.64 URZ, [UR5+0x90], UR6 ;  /* 0x0000900605ff75b2 */ /* 0x0004620008000100 */
[----:B------:R2:W1:Y:S01]  /*0a20*/  SYNCS.EXCH.64 URZ, [UR5+0x88], UR10 ;  /* 0x0000880a05ff75b2 */ /* 0x0004620008000100 */
[----:B------:R2:W1:Y:S02]  /*0a30*/  SYNCS.EXCH.64 URZ, [UR5+0x98], UR6 ;  /* 0x0000980605ff75b2 */ /* 0x0004640008000100 */
[----:B--2---:R-:W-:Y:S01]  /*0a40*/  NOP ;  /* 0x0000000000007918 */ /* 0x004fe20000000000 */
.L_x_12:
        /* <DEDUP_REMOVED lines=20> */
[----:B------:R2:W1:Y:S02]  /*0b90*/  SYNCS.EXCH.64 URZ, [UR6+0xb8], UR4 ;  /* 0x0000b80406ff75b2 */ /* 0x0004640008000100 */
[----:B--2---:R-:W-:Y:S01]  /*0ba0*/  NOP ;  /* 0x0000000000007918 */ /* 0x004fe20000000000 */
.L_x_13:
[----:B------:R-:W2:Y:S01]  /*0bb0*/  SHFL.IDX PT, R2, R94, RZ, 0x1f ;  /* 0x00001fff5e027589 */ /* 0x000ea200000e0000 */
[----:B------:R-:W1:Y:S01]  /*0bc0*/  S2UR UR11, SR_CTAID.X ;  /* 0x00000000000b79c3 */ /* 0x000e620000002500 */
[----:B------:R-:W-:Y:S01]  /*0bd0*/  NOP ;  /* 0x0000000000007918 */ /* 0x000fe20000000000 */
[----:B--2---:R-:W-:-:S13]  /*0be0*/  ISETP.NE.AND P0, PT, R2, 0x3, PT ;  /* 0x000000030200780c */ /* 0x004fda0003f05270 */
[----:B-1----:R-:W-:Y:S05]  /*0bf0*/  @P0 BRA `(.L_x_14) ;  /* 0x0000000000380947 */ /* 0x002fea0003800000 */
        /* <DEDUP_REMOVED lines=9> */
[----:B-1----:R1:W2:Y:S01]  /*0c90*/  SYNCS.EXCH.64 URZ, [UR5+0xc0], UR6 ;  /* 0x0000c00605ff75b2 */ /* 0x0022a20008000100 */
[----:B------:R1:W1:Y:S01]  /*0ca0*/  SYNCS.EXCH.64 URZ, [UR5+0xd0], UR6 ;  /* 0x0000d00605ff75b2 */ /* 0x0002620008000100 */
[----:B------:R1:W1:Y:S01]  /*0cb0*/  SYNCS.EXCH.64 URZ, [UR5+0xc8], UR6 ;  /* 0x0000c80605ff75b2 */ /* 0x0002620008000100 */
[----:B------:R1:W1:Y:S01]  /*0cc0*/  SYNCS.EXCH.64 URZ, [UR5+0xd8], UR6 ;  /* 0x0000d80605ff75b2 */ /* 0x0002620008000100 */
[----:B------:R-:W-:Y:S01]  /*0cd0*/  NOP ;  /* 0x0000000000007918 */ /* 0x000fe20000000000 */
.L_x_14:
[----:B------:R-:W3:Y:S01]  /*0ce0*/  S2UR UR4, SR_CTAID.Y ;  /* 0x00000000000479c3 */ /* 0x000ee20000002600 */
[----:B------:R-:W-:-:S05]  /*0cf0*/  CS2R.32 R88, SR_CgaSize ;  /* 0x0000000000587805 */ /* 0x000fca0000008a00 */
[----:B------:R-:W-:-:S05]  /*0d00*/  IMAD R88, R88, -0xa0, RZ ;  /* 0xffffff6058587824 */ /* 0x000fca00078e02ff */
[----:B-1----:R-:W-:-:S14]  /*0d10*/  R2UR UR5, R88 ;  /* 0x00000000580572ca */ /* 0x002fdc00000e0000 */
[----:B------:R-:W1:Y:S01]  /*0d20*/  LDCU UR5, c[0x0][UR5+0x2b4] ;  /* 0x00005680050577ac */ /* 0x000e620008000800 */
[----:B------:R-:W-:Y:S01]  /*0d30*/  I2FP.F32.U32 R5, UR11 ;  /* 0x0000000b00057c45 */ /* 0x000fe20008201000 */
[----:B------:R-:W-:Y:S01]  /*0d40*/  NOP ;  /* 0x0000000000007918 */ /* 0x000fe20000000000 */
[----:B------:R-:W-:-:S05]  /*0d50*/  CS2R.32 R88, SR_CgaSize ;  /* 0x0000000000587805 */ /* 0x000fca0000008a00 */
[----:B------:R-:W-:-:S05]  /*0d60*/  IMAD R88, R88, -0xa0, RZ ;  /* 0xffffff6058587824 */ /* 0x000fca00078e02ff */
[----:B------:R-:W-:-:S14]  /*0d70*/  R2UR UR6, R88 ;  /* 0x00000000580672ca */ /* 0x000fdc00000e0000 */
[----:B------:R-:W4:Y:S01]  /*0d80*/  LDCU UR6, c[0x0][UR6+0x2b0] ;  /* 0x00005600060677ac */ /* 0x000f220008000800 */
[----:B------:R-:W2:Y:S01]  /*0d90*/  LDC R10, c[0x0][0xd24] ;  /* 0x00034900ff0a7b82 */ /* 0x000ea20000000800 */
[----:B------:R-:W-:-:S05]  /*0da0*/  CS2R.32 R2, SR_CgaSize ;  /* 0x0000000000027805 */ /* 0x000fca0000008a00 */
[----:B------:R-:W-:-:S06]  /*0db0*/  IMAD R2, R2, -0xa0, RZ ;  /* 0xffffff6002027824 */ /* 0x000fcc00078e02ff */
[----:B------:R-:W2:Y:S01]  /*0dc0*/  LDC R2, c[0x0][R2+0x2a4] ;  /* 0x0000a90002027b82 */ /* 0x000ea20000000800 */
[----:B----4-:R-:W-:Y:S01]  /*0dd0*/  FMUL R5, R5, UR6 ;  /* 0x0000000605057c20 */ /* 0x010fe20008400000 */
[----:B---3--:R-:W-:Y:S02]  /*0de0*/  I2FP.F32.U32 R4, UR4 ;  /* 0x0000000400047c45 */ /* 0x008fe40008201000 */
[----:B------:R-:W-:-:S05]  /*0df0*/  CS2R.32 R3, SR_CgaSize ;  /* 0x0000000000037805 */ /* 0x000fca0000008a00 */
[----:B------:R-:W-:-:S06]  /*0e00*/  IMAD R3, R3, -0xa0, RZ ;  /* 0xffffff6003037824 */ /* 0x000fcc00078e02ff */
[----:B------:R-:W3:Y:S01]  /*0e10*/  LDC R3, c[0x0][R3+0x2a0] ;  /* 0x0000a80003037b82 */ /* 0x000ee20000000800 */
[----:B------:R-:W-:Y:S01]  /*0e20*/  MOV R24, UR4 ;  /* 0x0000000400187c02 */ /* 0x000fe20008000f00 */
[----:B------:R-:W4:Y:S01]  /*0e30*/  F2I.U32.TRUNC.NTZ R88, R5 ;  /* 0x0000000500587305 */ /* 0x000f22000020f000 */
[----:B-1----:R-:W-:-:S05]  /*0e40*/  FMUL R4, R4, UR5 ;  /* 0x0000000504047c20 */ /* 0x002fca0008400000 */
[----:B--2---:R-:W-:Y:S01]  /*0e50*/  BAR.SYNC.DEFER_BLOCKING 0x0 ;  /* 0x0000000000007b1d */ /* 0x004fe20000010000 */
[----:B------:R-:W-:-:S05]  /*0e60*/  ISETP.GE.AND P0, PT, R10, 0x1, PT ;  /* 0x000000010a00780c */ /* 0x000fca0003f06270 */
[----:B------:R-:W1:Y:S02]  /*0e70*/  F2I.U32.TRUNC.NTZ R81, R4 ;  /* 0x0000000400517305 */ /* 0x000e64000020f000 */
[----:B------:R-:W2:Y:S01]  /*0e80*/  S2UR UR36, SR_CTAID.Z ;  /* 0x00000000002479c3 */ /* 0x000ea20000002700 */
[----:B----4-:R-:W-:-:S05]  /*0e90*/  IADD3 R88, PT, PT, -R88, RZ, RZ ;  /* 0x000000ff58587210 */ /* 0x010fca0007ffe1ff */
[----:B---3--:R-:W-:Y:S01]  /*0ea0*/  IMAD R88, R3, R88, UR11 ;  /* 0x0000000b03587e24 */ /* 0x008fe2000f8e0258 */
[----:B-1----:R-:W-:-:S05]  /*0eb0*/  IADD3 R81, PT, PT, -R81, RZ, RZ ;  /* 0x000000ff51517210 */ /* 0x002fca0007ffe1ff */
[----:B------:R-:W-:Y:S01]  /*0ec0*/  IMAD R81, R2, R81, UR4 ;  /* 0x0000000402517e24 */ /* 0x000fe2000f8e0251 */
[----:B--2---:R-:W-:Y:S06]  /*0ed0*/  @!P0 BRA `(.L_x_15) ;  /* 0x0000000000c08947 */ /* 0x004fec0003800000 */
[----:B------:R-:W1:Y:S01]  /*0ee0*/  LDC.64 R4, c[0x0][0xd18] ;  /* 0x00034600ff047b82 */ /* 0x000e620000000a00 */
[----:B------:R-:W-:-:S07]  /*0ef0*/  ISETP.NE.AND P0, PT, R10, 0x1, PT ;  /* 0x000000010a00780c */ /* 0x000fce0003f05270 */
[----:B------:R-:W2:Y:S08]  /*0f00*/  LDC R9, c[0x0][0xd0c] ;  /* 0x00034300ff097b82 */ /* 0x000eb00000000800 */
[----:B------:R-:W3:Y:S08]  /*0f10*/  LDC R13, c[0x0][0x370] ;  /* 0x0000dc00ff0d7b82 */ /* 0x000ef00000000800 */
[----:B------:R-:W4:Y:S01]  /*0f20*/  LDC R11, c[0x0][0x374] ;  /* 0x0000dd00ff0b7b82 */ /* 0x000f220000000800 */
[----:B-1----:R-:W-:-:S07]  /*0f30*/  ISETP.NE.AND P1, PT, R4, 0x1, PT ;  /* 0x000000010400780c */ /* 0x002fce0003f25270 */
[----:B------:R-:W3:Y:S01]  /*0f40*/  LDC.64 R6, c[0x0][0xd10] ;  /* 0x00034400ff067b82 */ /* 0x000ee20000000a00 */
[----:B--2---:R-:W-:-:S07]  /*0f50*/  ISETP.NE.AND P2, PT, R9, 0x1, PT ;  /* 0x000000010900780c */ /* 0x004fce0003f45270 */
[----:B------:R-:W1:Y:S08]  /*0f60*/  LDC R8, c[0x0][0xd20] ;  /* 0x00034800ff087b82 */ /* 0x000e700000000800 */
[----:B------:R-:W2:Y:S01]  /*0f70*/  LDC.64 R2, c[0x0][0xd28] ;  /* 0x00034a00ff027b82 */ /* 0x000ea20000000a00 */
[----:B----4-:R-:W-:-:S04]  /*0f80*/  IMAD.HI.U32 R15, R11, R5, RZ ;  /* 0x000000050b0f7227 */ /* 0x010fc800078e00ff */
[----:B------:R-:W-:-:S04]  /*0f90*/  IMAD.HI.U32 R5, R24, R5, RZ ;  /* 0x0000000518057227 */ /* 0x000fc800078e00ff */
[----:B---3--:R-:W-:-:S04]  /*0fa0*/  IMAD.HI.U32 R12, R13, R6, RZ ;  /* 0x000000060d0c7227 */ /* 0x008fc800078e00ff */
[----:B------:R-:W-:Y:S01]  /*0fb0*/  IMAD.HI.U32 R6, R6, UR11, RZ ;  /* 0x0000000b06067c27 */ /* 0x000fe2000f8e00ff */
[-C--:B------:R-:W-:Y:S02]  /*0fc0*/  @P2 SHF.R.U32.HI R13, RZ, R7.reuse, R12 ;  /* 0x00000007ff0d2219 */ /* 0x080fe4000001160c */
[-C--:B-1----:R-:W-:Y:S02]  /*0fd0*/  @P1 SHF.R.U32.HI R11, RZ, R8.reuse, R15 ;  /* 0x00000008ff0b1219 */ /* 0x082fe4000001160f */
[----:B------:R-:W-:Y:S01]  /*0fe0*/  SHF.R.U32.HI R6, RZ, R7, R6 ;  /* 0x00000007ff067219 */ /* 0x000fe20000011606 */
[----:B------:R-:W-:Y:S01]  /*0ff0*/  IMAD.U32 R7, RZ, RZ, UR11 ;  /* 0x0000000bff077e24 */ /* 0x000fe2000f8e00ff */
[----:B------:R-:W-:Y:S01]  /*1000*/  SHF.R.U32.HI R5, RZ, R8, R5 ;  /* 0x00000008ff057219 */ /* 0x000fe20000011605 */
[----:B--2---:R-:W-:-:S03]  /*1010*/  IMAD.HI.U32 R12, R11, R2, RZ ;  /* 0x000000020b0c7227 */ /* 0x004fc600078e00ff */
[----:B------:R-:W-:Y:S02]  /*1020*/  SEL R5, R24, R5, !P1 ;  /* 0x0000000518057207 */ /* 0x000fe40004800000 */
[----:B------:R-:W-:Y:S01]  /*1030*/  SEL R7, R7, R6, !P2 ;  /* 0x0000000607077207 */ /* 0x000fe20005000000 */
[----:B------:R-:W-:Y:S01]  /*1040*/  IMAD.HI.U32 R14, R13, R2, RZ ;  /* 0x000000020d0e7227 */ /* 0x000fe200078e00ff */
[----:B------:R-:W-:-:S04]  /*1050*/  @P0 SHF.R.U32.HI R11, RZ, R3, R12 ;  /* 0x00000003ff0b0219 */ /* 0x000fc8000001160c */
[----:B------:R-:W-:Y:S01]  /*1060*/  @P0 SHF.R.U32.HI R13, RZ, R3, R14 ;  /* 0x00000003ff0d0219 */ /* 0x000fe2000001160e */
[----:B------:R-:W-:-:S04]  /*1070*/  IMAD R11, R11, R10, RZ ;  /* 0x0000000a0b0b7224 */ /* 0x000fc800078e02ff */
[----:B------:R-:W-:Y:S01]  /*1080*/  IMAD R6, R13, R10, RZ ;  /* 0x0000000a0d067224 */ /* 0x000fe200078e02ff */
[----:B------:R-:W-:-:S04]  /*1090*/  ISETP.GE.AND P1, PT, R5, R11, PT ;  /* 0x0000000b0500720c */ /* 0x000fc80003f26270 */
[----:B------:R-:W-:Y:S01]  /*10a0*/  ISETP.GE.OR P1, PT, R7, R6, P1 ;  /* 0x000000060700720c */ /* 0x000fe20000f26670 */
[----:B------:R-:W-:-:S05]  /*10b0*/  IMAD.HI.U32 R6, R5, R2, RZ ;  /* 0x0000000205067227 */ /* 0x000fca00078e00ff */
[----:B------:R-:W-:-:S04]  /*10c0*/  SHF.R.U32.HI R6, RZ, R3, R6 ;  /* 0x00000003ff067219 */ /* 0x000fc80000011606 */
[----:B------:R-:W-:-:S03]  /*10d0*/  SEL R6, R5, R6, !P0 ;  /* 0x0000000605067207 */ /* 0x000fc60004000000 */
[----:B------:R-:W-:-:S04]  /*10e0*/  @!P1 IMAD.HI.U32 R8, R7, R2, RZ ;  /* 0x0000000207089227 */ /* 0x000fc800078e00ff */
[----:B------:R-:W-:Y:S01]  /*10f0*/  IMAD.MOV R2, RZ, RZ, -R6 ;  /* 0x000000ffff027224 */ /* 0x000fe200078e0a06 */
[----:B------:R-:W-:-:S03]  /*1100*/  @!P1 SHF.R.U32.HI R8, RZ, R3, R8 ;  /* 0x00000003ff089219 */ /* 0x000fc60000011608 */
[----:B------:R-:W-:Y:S01]  /*1110*/  IMAD R2, R10, R2, R5 ;  /* 0x000000020a027224 */ /* 0x000fe200078e0205 */
[----:B------:R-:W-:-:S04]  /*1120*/  @!P1 SEL R3, R7, R8, !P0 ;  /* 0x0000000807039207 */ /* 0x000fc80004000000 */
[----:B------:R-:W-:Y:S01]  /*1130*/  @!P1 IADD3 R6, PT, PT, R6, -R3, RZ ;  /* 0x8000000306069210 */ /* 0x000fe20007ffe0ff */
[----:B------:R-:W-:Y:S01]  /*1140*/  @!P1 IMAD R13, R2, R13, R3 ;  /* 0x0000000d020d9224 */ /* 0x000fe200078e0203 */
[----:B------:R-:W-:Y:S01]  /*1150*/  IADD3 R3, PT, PT, -R5, RZ, RZ ;  /* 0x000000ff05037210 */ /* 0x000fe20007ffe1ff */
[--C-:B------:R-:W-:Y:S02]  /*1160*/  IMAD.MOV R2, RZ, RZ, -R7.reuse ;  /* 0x000000ffff027224 */ /* 0x100fe400078e0a07 */
[----:B------:R-:W-:Y:S01]  /*1170*/  @!P1 IMAD R5, R6, R10, R7 ;  /* 0x0000000a06059224 */ /* 0x000fe200078e0207 */
[----:B------:R-:W-:Y:S01]  /*1180*/  @!P1 MOV R7, R13 ;  /* 0x0000000d00079202 */ /* 0x000fe20000000f00 */
[----:B------:R-:W-:Y:S02]  /*1190*/  IMAD R2, R9, R2, UR11 ;  /* 0x0000000b09027e24 */ /* 0x000fe4000f8e0202 */
[----:B------:R-:W-:Y:S02]  /*11a0*/  IMAD R3, R4, R3, R24 ;  /* 0x0000000304037224 */ /* 0x000fe400078e0218 */
[----:B------:R-:W-:-:S02]  /*11b0*/  IMAD R2, R7, R9, R2 ;  /* 0x0000000907027224 */ /* 0x000fc400078e0202 */
[----:B------:R-:W-:-:S03]  /*11c0*/  IMAD R24, R5, R4, R3 ;  /* 0x0000000405187224 */ /* 0x000fc600078e0203 */
[----:B------:R-:W-:Y:S02]  /*11d0*/  R2UR UR11, R2 ;  /* 0x00000000020b72ca */ /* 0x000fe400000e0000 */
.L_x_15:
[----:B------:R-:W1:Y:S02]  /*11e0*/  LDCU UR4, c[0x0][0xd30] ;  /* 0x0001a600ff0477ac */ /* 0x000e640008000800 */
[----:B-1----:R-:W-:-:S09]  /*11f0*/  UISETP.NE.AND UP1, UPT, UR4, 0x1, UPT ;  /* 0x000000010400788c */ /* 0x002fd2000bf25270 */
[----:B------:R-:W-:Y:S05]  /*1200*/  BRA.U UP1, `(.L_x_16) ;  /* 0x0000000101487547 */ /* 0x000fea000b800000 */
[----:B------:R-:W1:Y:S08]  /*1210*/  LDC.64 R4, c[0x0][0xd10] ;  /* 0x00034400ff047b82 */ /* 0x000e700000000a00 */
[----:B------:R-:W2:Y:S08]  /*1220*/  LDC.64 R2, c[0x0][0xd18] ;  /* 0x00034600ff027b82 */ /* 0x000eb00000000a00 */
[----:B------:R-:W3:Y:S08]  /*1230*/  LDC R6, c[0x0][0xd20] ;  /* 0x00034800ff067b82 */ /* 0x000ef00000000800 */
[----:B------:R-:W4:Y:S01]  /*1240*/  LDC R7, c[0x0][0xd0c] ;  /* 0x00034300ff077b82 */ /* 0x000f220000000800 */
[----:B-1----:R-:W-:-:S05]  /*1250*/  IMAD.HI.U32 R4, R4, UR11, RZ ;  /* 0x0000000b04047c27 */ /* 0x002fca000f8e00ff */
[----:B------:R-:W-:Y:S01]  /*1260*/  SHF.R.U32.HI R4, RZ, R5, R4 ;  /* 0x00000005ff047219 */ /* 0x000fe20000011604 */
[----:B--2---:R-:W-:Y:S01]  /*1270*/  IMAD.HI.U32 R3, R24, R3, RZ ;  /* 0x0000000318037227 */ /* 0x004fe200078e00ff */
[----:B------:R-:W-:-:S04]  /*1280*/  ISETP.NE.AND P0, PT, R2, 0x1, PT ;  /* 0x000000010200780c */ /* 0x000fc80003f05270 */
[----:B---3--:R-:W-:Y:S01]  /*1290*/  SHF.R.U32.HI R5, RZ, R6, R3 ;  /* 0x00000006ff057219 */ /* 0x008fe20000011603 */
[----:B------:R-:W-:Y:S01]  /*12a0*/  IMAD.U32 R3, RZ, RZ, UR11 ;  /* 0x0000000bff037e24 */ /* 0x000fe2000f8e00ff */
[----:B----4-:R-:W-:-:S04]  /*12b0*/  ISETP.NE.AND P1, PT, R7, 0x1, PT ;  /* 0x000000010700780c */ /* 0x010fc80003f25270 */
[----:B------:R-:W-:Y:S02]  /*12c0*/  SEL R3, R3, R4, !P1 ;  /* 0x0000000403037207 */ /* 0x000fe40004800000 */
[----:B------:R-:W-:-:S05]  /*12d0*/  SEL R4, R24, R5, !P0 ;  /* 0x0000000518047207 */ /* 0x000fca0004000000 */
[----:B------:R-:W-:Y:S02]  /*12e0*/  IMAD.IADD R6, R4, 0x1, -R3 ;  /* 0x0000000104067824 */ /* 0x000fe400078e0a03 */
[----:B------:R-:W-:Y:S02]  /*12f0*/  IMAD.IADD R3, R3, 0x1, -R4 ;  /* 0x0000000103037824 */ /* 0x000fe400078e0a04 */
[----:B------:R-:W-:Y:S02]  /*1300*/  IMAD R6, R6, R7, UR11 ;  /* 0x0000000b06067e24 */ /* 0x000fe4000f8e0207 */
[----:B------:R-:W-:-:S03]  /*1310*/  IMAD R24, R3, R2, R24 ;  /* 0x0000000203187224 */ /* 0x000fc600078e0218 */
[----:B------:R-:W-:-:S15]  /*1320*/  R2UR UR11, R6 ;  /* 0x00000000060b72ca */ /* 0x000fde00000e0000 */
.L_x_16:
[----:B------:R-:W1:Y:S01]  /*1330*/  LDCU UR5, c[0x0][0x38c] ;  /* 0x00007180ff0577ac */ /* 0x000e620008000800 */
[----:B------:R-:W2:Y:S08]  /*1340*/  S2UR UR37, SR_CgaCtaId ;  /* 0x00000000002579c3 */ /* 0x000eb00000008800 */
[----:B------:R-:W-:Y:S01]  /*1350*/  BAR.SYNC.DEFER_BLOCKING 0x0 ;  /* 0x0000000000007b1d */ /* 0x000fe20000010000 */
[----:B------:R-:W-:Y:S01]  /*1360*/  ISETP.NE.OR P4, PT, R0, 0x2, !P4 ;  /* 0x000000020000780c */ /* 0x000fe20006785670 */
[----:B------:R-:W-:Y:S01]  /*1370*/  UISETP.NE.AND UP1, UPT, UR8, 0x2, UPT ;  /* 0x000000020800788c */ /* 0x000fe2000bf25270 */
[----:B------:R-:W-:-:S05]  /*1380*/  LOP3.LUT R0, R103, 0x1f, RZ, 0xc0, !PT ;  /* 0x0000001f67007812 */ /* 0x000fca00078ec0ff */
[----:B------:R-:W3:Y:S01]  /*1390*/  LDC R2, c[0x0][0xd24] ;  /* 0x00034900ff027b82 */ /* 0x000ee20000000800 */
[----:B-1----:R-:W-:-:S04]  /*13a0*/  UIADD3 UR5, UPT, UPT, UR5, 0x7f, URZ ;  /* 0x0000007f05057890 */ /* 0x002fc8000fffe0ff */
[----:B------:R-:W-:-:S04]  /*13b0*/  USHF.R.S32.HI UR4, URZ, 0x1f, UR5 ;  /* 0x0000001fff047899 */ /* 0x000fc80008011405 */
[----:B------:R-:W-:-:S04]  /*13c0*/  ULEA.HI UR4, UR4, UR5, URZ, 0x7 ;  /* 0x0000000504047291 */ /* 0x000fc8000f8f38ff */
[----:B------:R-:W-:Y:S01]  /*13d0*/  USHF.R.S32.HI UR14, URZ, 0x7, UR4 ;  /* 0x00000007ff0e7899 */ /* 0x000fe20008011404 */
[----:B--2---:R-:W-:Y:S11]  /*13e0*/  BRA.U UP1, `(.L_x_17) ;  /* 0x0000000d016c7547 */ /* 0x004ff6000b800000 */
[----:B------:R-:W1:Y:S01]  /*13f0*/  LDC R3, c[0x0][0x370] ;  /* 0x0000dc00ff037b82 */ /* 0x000e620000000800 */
[----:B------:R-:W-:Y:S01]  /*1400*/  PLOP3.LUT P1, PT, PT, PT, UP2, 0x80, 0x8 ;  /* 0x000000000008781c */ /* 0x000fe20003f2f028 */
[----:B------:R-:W-:Y:S01]  /*1410*/  UISETP.LT.AND UP0, UPT, UR14, 0x1, UPT ;  /* 0x000000010e00788c */ /* 0x000fe2000bf01270 */
[----:B------:R-:W-:Y:S01]  /*1420*/  IMAD.MOV.U32 R16, RZ, RZ, 0x1 ;  /* 0x00000001ff107424 */ /* 0x000fe200078e00ff */
[----:B------:R-:W-:Y:S02]  /*1430*/  CS2R R14, SRZ ;  /* 0x00000000000e7805 */ /* 0x000fe4000001ff00 */
[----:B------:R-:W-:Y:S01]  /*1440*/  PLOP3.LUT P1, PT, P1, PT, PT, 0x8, 0x80 ;  /* 0x000000000080781c */ /* 0x000fe20000f2e170 */
[----:B------:R-:W-:Y:S01]  /*1450*/  IMAD.MOV.U32 R13, RZ, RZ, RZ ;  /* 0x000000ffff0d7224 */ /* 0x000fe200078e00ff */
[----:B------:R-:W2:Y:S01]  /*1460*/  LDCU.64 UR42, c[0x0][0x348] ;  /* 0x00006900ff2a77ac */ /* 0x000ea20008000a00 */
[----:B------:R-:W4:Y:S01]  /*1470*/  S2UR UR4, SR_CgaCtaId ;  /* 0x00000000000479c3 */ /* 0x000f220000008800 */
[----:B------:R-:W-:Y:S01]  /*1480*/  IMAD.MOV.U32 R12, RZ, RZ, 0x1 ;  /* 0x00000001ff0c7424 */ /* 0x000fe200078e00ff */
[----:B------:R-:W-:Y:S01]  /*1490*/  USEL UR14, UR14, 0x1, !UP0 ;  /* 0x000000010e0e7887 */ /* 0x000fe2000c000000 */
[----:B------:R-:W-:Y:S01]  /*14a0*/  UMOV UR7, URZ ;  /* 0x000000ff00077c82 */ /* 0x000fe20008000000 */
[----:B------:R-:W-:-:S04]  /*14b0*/  UMOV UR6, 0x400 ;  /* 0x0000040000067882 */ /* 0x000fc80000000000 */
[----:B------:R-:W1:Y:S06]  /*14c0*/  LDC R0, c[0x0][0x374] ;  /* 0x0000dd00ff007b82 */ /* 0x000e6c0000000800 */
.L_x_27:
[----:B------:R-:W-:-:S03]  /*14d0*/  UISETP.NE.AND UP0, UPT, UR37, URZ, UPT ;  /* 0x000000ff2500728c */ /* 0x000fc6000bf05270 */
[----:B----4-:R-:W-:Y:S02]  /*14e0*/  UMOV UR37, UR4 ;  /* 0x0000000400257c82 */ /* 0x010fe40008000000 */
[----:B------:R-:W-:-:S04]  /*14f0*/  ULEA UR5, UR37, UR6, 0x18 ;  /* 0x0000000625057291 */ /* 0x000fc8000f8ec0ff */
[----:B------:R-:W-:Y:S08]  /*1500*/  BRA.U UP0, `(.L_x_18) ;  /* 0x0000000100347547 */ /* 0x000ff0000b800000 */
[----:B------:R-:W4:Y:S01]  /*1510*/  S2R R4, SR_CgaCtaId ;  /* 0x0000000000047919 */ /* 0x000f220000008800 */
[----:B------:R-:W-:-:S04]  /*1520*/  MOV R5, 0x400 ;  /* 0x0000040000057802 */ /* 0x000fc80000000f00 */
[----:B----4-:R-:W-:Y:S02]  /*1530*/  LEA R4, R4, R5, 0x18 ;  /* 0x0000000504047211 */ /* 0x010fe400078ec0ff */
[----:B------:R-:W-:-:S03]  /*1540*/  SHF.L.U32 R5, R12, 0x1f, RZ ;  /* 0x0000001f0c057819 */ /* 0x000fc600000006ff */
[----:B------:R-:W-:-:S04]  /*1550*/  IMAD R4, R13, 0x8, R4 ;  /* 0x000000080d047824 */ /* 0x000fc800078e0204 */
[----:B------:R-:W4:Y:S02]  /*1560*/  SYNCS.PHASECHK.TRANS64.TRYWAIT P0, [R4+URZ+0xd0], R5 ;  /* 0x0000d005040075a7 */ /* 0x000f2400080011ff */
[----:B----4-:R-:W-:Y:S05]  /*1570*/  @!P0 BRA `(.L_x_19) ;  /* 0x0000007c00e88947 */ /* 0x010fea0003800000 */
.L_x_120:
[----:B------:R1:W-:Y:S01]  /*1580*/  SYNCS.ARRIVE.TRANS64.A1T0 RZ, [R4+URZ+0xc0], RZ ;  /* 0x0000c0ff04ff79a7 */ /* 0x0003e200081000ff */
[----:B------:R-:W-:-:S05]  /*1590*/  VIADD R13, R13, 0x1 ;  /* 0x000000010d0d7836 */ /* 0x000fca0000000000 */
[----:B------:R-:W-:-:S04]  /*15a0*/  ISETP.NE.AND P0, PT, R13, 0x2, PT ;  /* 0x000000020d00780c */ /* 0x000fc80003f05270 */
[----:B----4-:R-:W-:Y:S02]  /*15b0*/  SEL R5, RZ, 0x1, P0 ;  /* 0x00000001ff057807 */ /* 0x010fe40000000000 */
[----:B------:R-:W-:Y:S02]  /*15c0*/  SEL R13, R13, RZ, P0 ;  /* 0x000000ff0d0d7207 */ /* 0x000fe40000000000 */
[----:B------:R-:W-:-:S07]  /*15d0*/  LOP3.LUT R12, R12, R5, RZ, 0x3c, !PT ;  /* 0x000000050c0c7212 */ /* 0x000fce00078e3cff */
.L_x_18:
[----:B------:R-:W-:Y:S01]  /*15e0*/  ULEA UR8, UR7, UR5, 0x3 ;  /* 0x0000000507087291 */ /* 0x000fe2000f8e18ff */
[----:B-1----:R-:W-:-:S08]  /*15f0*/  SHF.L.U32 R4, R16, 0x1f, RZ ;  /* 0x0000001f10047819 */ /* 0x002fd000000006ff */
[----:B------:R1:W4:Y:S02]  /*1600*/  SYNCS.PHASECHK.TRANS64.TRYWAIT P0, [UR8+0x18], R4 ;  /* 0x00001804ff0075a7 */ /* 0x0003240008001108 */
[----:B------:R-:W2:Y:S02]  /*1610*/  LDCU UR8, c[0x0][0x38c] ;  /* 0x00007180ff0877ac */ /* 0x000ea40008000800 */
[----:B--2---:R-:W-:-:S09]  /*1620*/  UISETP.GE.AND UP0, UPT, UR8, 0x1, UPT ;  /* 0x000000010800788c */ /* 0x004fd2000bf06270 */
[----:B-1----:R-:W-:Y:S05]  /*1630*/  BRA.U !UP0, `(.L_x_20) ;  /* 0x0000000108d87547 */ /* 0x002fea000b800000 */
[----:B------:R-:W-:Y:S01]  /*1640*/  R2UR UR27, R24 ;  /* 0x00000000181b72ca */ /* 0x000fe200000e0000 */
[----:B------:R-:W-:Y:S01]  /*1650*/  UIADD3 UR40, UP2, UPT, UR42, 0x80, URZ ;  /* 0x000000802a287890 */ /* 0x000fe2000ff5e0ff */
[----:B------:R-:W-:Y:S01]  /*1660*/  @!P4 MOV R5, 0xc800 ;  /* 0x0000c8000005c802 */ /* 0x000fe20000000f00 */
[----:B------:R-:W-:Y:S02]  /*1670*/  UIADD3 UR38, UP1, UPT, UR42, 0x280, URZ ;  /* 0x000002802a267890 */ /* 0x000fe4000ff3e0ff */
[----:B------:R-:W-:Y:S02]  /*1680*/  UIADD3 UR30, UP0, UPT, UR42, 0x180, URZ ;  /* 0x000001802a1e7890 */ /* 0x000fe4000ff1e0ff */
[----:B------:R-:W-:Y:S02]  /*1690*/  USHF.L.U32 UR35, UR11, 0x7, URZ ;  /* 0x000000070b237899 */ /* 0x000fe400080006ff */
[----:B------:R-:W-:Y:S02]  /*16a0*/  UIADD3.X UR41, UPT, UPT, URZ, UR43, URZ, UP2, !UPT ;  /* 0x0000002bff297290 */ /* 0x000fe400097fe4ff */
[----:B------:R-:W-:-:S02]  /*16b0*/  UIADD3.X UR39, UPT, UPT, URZ, UR43, URZ, UP1, !UPT ;  /* 0x0000002bff277290 */ /* 0x000fc40008ffe4ff */
[----:B------:R-:W-:Y:S02]  /*16c0*/  UIADD3.X UR31, UPT, UPT, URZ, UR43, URZ, UP0, !UPT ;  /* 0x0000002bff1f7290 */ /* 0x000fe400087fe4ff */
[----:B------:R-:W-:Y:S01]  /*16d0*/  USHF.L.U32 UR27, UR27, 0x7, URZ ;  /* 0x000000071b1b7899 */ /* 0x000fe200080006ff */
[----:B------:R-:W-:Y:S01]  /*16e0*/  UMOV UR15, UR7 ;  /* 0x00000007000f7c82 */ /* 0x000fe20008000000 */
[----:B------:R-:W-:Y:S01]  /*16f0*/  UMOV UR12, URZ ;  /* 0x000000ff000c7c82 */ /* 0x000fe20008000000 */
[----:B------:R-:W-:-:S09]  /*1700*/  UMOV UR10, URZ ;  /* 0x000000ff000a7c82 */ /* 0x000fd20008000000 */
.L_x_23:
[----:B------:R-:W-:Y:S01]  /*1710*/  ULEA UR33, UR15, UR5, 0x3 ;  /* 0x000000050f217291 */ /* 0x000fe2000f8e18ff */
[----:B-1--4-:R-:W-:Y:S11]  /*1720*/  @P0 BRA `(.L_x_21) ;  /* 0x00000000000c0947 */ /* 0x012ff60003800000 */
[----:B------:R-:W-:-:S04]  /*1730*/  SHF.L.U32 R7, R16, 0x1f, RZ ;  /* 0x0000001f10077819 */ /* 0x000fc800000006ff */
[----:B------:R-:W1:Y:S02]  /*1740*/  SYNCS.PHASECHK.TRANS64.TRYWAIT P0, [UR33+0x18], R7 ;  /* 0x00001807ff0075a7 */ /* 0x000e640008001121 */
[----:B-1----:R-:W-:Y:S05]  /*1750*/  @!P0 BRA `(.L_x_22) ;  /* 0x0000007c00848947 */ /* 0x002fea0003800000 */
.L_x_21:
[----:B------:R-:W-:Y:S01]  /*1760*/  UIADD3 UR7, UPT, UPT, UR15, 0x1, URZ ;  /* 0x000000010f077890 */ /* 0x000fe2000fffe0ff */
[----:B------:R2:W-:Y:S01]  /*1770*/  @!P4 SYNCS.ARRIVE.TRANS64 RZ, [UR33], R5 ;  /* 0x00000005ffffc9a7 */ /* 0x0005e20008000021 */
[----:B------:R-:W-:Y:S02]  /*1780*/  ULEA UR32, UR15, UR5, 0xe ;  /* 0x000000050f207291 */ /* 0x000fe4000f8e70ff */
[----:B------:R-:W-:Y:S02]  /*1790*/  UISETP.NE.AND UP0, UPT, UR7, 0x3, UPT ;  /* 0x000000030700788c */ /* 0x000fe4000bf05270 */
[----:B------:R-:W-:Y:S02]  /*17a0*/  ULEA UR16, UR15, UR5, 0xf ;  /* 0x000000050f107291 */ /* 0x000fe4000f8e78ff */
[----:B------:R-:W-:Y:S02]  /*17b0*/  USEL UR9, URZ, 0x1, UP0 ;  /* 0x00000001ff097887 */ /* 0x000fe40008000000 */
[----:B------:R-:W-:-:S02]  /*17c0*/  USEL UR7, UR7, URZ, UP0 ;  /* 0x000000ff07077287 */ /* 0x000fc40008000000 */
[----:B------:R-:W-:Y:S02]  /*17d0*/  USHF.L.U32 UR26, UR12, 0x7, URZ ;  /* 0x000000070c1a7899 */ /* 0x000fe400080006ff */
[----:B------:R-:W-:Y:S01]  /*17e0*/  ULEA UR8, UR7, UR5, 0x3 ;  /* 0x0000000507087291 */ /* 0x000fe2000f8e18ff */
[----:B------:R-:W-:Y:S01]  /*17f0*/  LOP3.LUT R16, R16, UR9, RZ, 0x3c, !PT ;  /* 0x0000000910107c12 */ /* 0x000fe2000f8e3cff */
[----:B------:R-:W-:Y:S02]  /*1800*/  USHF.L.U32 UR34, UR12, 0x6, URZ ;  /* 0x000000060c227899 */ /* 0x000fe400080006ff */
[----:B------:R-:W-:Y:S01]  /*1810*/  UIADD3 UR32, UPT, UPT, UR32, 0x10400, URZ ;  /* 0x0001040020207890 */ /* 0x000fe2000fffe0ff */
[----:B-1----:R-:W-:Y:S01]  /*1820*/  SHF.L.U32 R4, R16, 0x1f, RZ ;  /* 0x0000001f10047819 */ /* 0x002fe200000006ff */
[----:B------:R-:W-:Y:S02]  /*1830*/  UIADD3 UR24, UPT, UPT, UR16, 0x1c400, URZ ;  /* 0x0001c40010187890 */ /* 0x000fe4000fffe0ff */
[----:B------:R-:W-:Y:S01]  /*1840*/  UIADD3 UR16, UPT, UPT, UR16, 0x20400, URZ ;  /* 0x0002040010107890 */ /* 0x000fe2000fffe0ff */
[----:B------:R2:W1:Y:S01]  /*1850*/  SYNCS.PHASECHK.TRANS64.TRYWAIT P0, [UR8+0x18], R4 ;  /* 0x00001804ff0075a7 */ /* 0x0004620008001108 */
[----:B------:R-:W-:-:S02]  /*1860*/  ULEA UR8, UR15, UR5, 0xb ;  /* 0x000000050f087291 */ /* 0x000fc4000f8e58ff */
[----:B------:R-:W-:Y:S02]  /*1870*/  UIADD3 UR18, UPT, UPT, UR26, 0x40, URZ ;  /* 0x000000401a127890 */ /* 0x000fe4000fffe0ff */
[----:B------:R-:W-:Y:S01]  /*1880*/  UIADD3 UR8, UPT, UPT, UR8, 0x34400, URZ ;  /* 0x0003440008087890 */ /* 0x000fe2000fffe0ff */
[----:B------:R-:W-:Y:S01]  /*1890*/  UMOV UR22, 0x0 ;  /* 0x0000000000167882 */ /* 0x000fe20000000000 */
[----:B------:R-:W-:Y:S01]  /*18a0*/  UMOV UR23, 0x10000000 ;  /* 0x1000000000177882 */ /* 0x000fe20000000000 */
[----:B------:R-:W-:Y:S01]  /*18b0*/  UMOV UR25, UR33 ;  /* 0x0000002100197c82 */ /* 0x000fe20008000000 */
[----:B------:R-:W-:Y:S01]  /*18c0*/  UMOV UR28, UR36 ;  /* 0x00000024001c7c82 */ /* 0x000fe20008000000 */
[----:B------:R-:W-:Y:S01]  /*18d0*/  UMOV UR17, UR33 ;  /* 0x0000002100117c82 */ /* 0x000fe20008000000 */
[----:B------:R-:W-:Y:S01]  /*18e0*/  UMOV UR19, UR27 ;  /* 0x0000001b00137c82 */ /* 0x000fe20008000000 */
[----:B------:R-:W-:Y:S01]  /*18f0*/  UMOV UR20, UR36 ;  /* 0x0000002400147c82 */ /* 0x000fe20008000000 */
[----:B------:R-:W-:Y:S01]  /*1900*/  UTMALDG.3D [UR32], [UR40], desc[UR22] ;  /* 0x00001620280075b4 */ /* 0x000fe20008011000 */
[----:B------:R-:W-:Y:S01]  /*1910*/  UMOV UR13, UR36 ;  /* 0x00000024000d7c82 */ /* 0x000fe20008000000 */
[----:B------:R-:W-:Y:S01]  /*1920*/  UMOV UR9, UR33 ;  /* 0x0000002100097c82 */ /* 0x000fe20008000000 */
[----:B------:R-:W-:Y:S01]  /*1930*/  UMOV UR15, UR7 ;  /* 0x00000007000f7c82 */ /* 0x000fe20008000000 */
[----:B------:R-:W-:Y:S01]  /*1940*/  UTMALDG.3D [UR24], [UR38], desc[UR22] ;  /* 0x00001618260075b4 */ /* 0x000fe20008011000 */
[----:B------:R-:W-:Y:S01]  /*1950*/  UTMALDG.3D [UR16], [UR38], desc[UR22] ;  /* 0x00001610260075b4 */ /* 0x000fe20008011000 */
[----:B------:R4:W-:Y:S02]  /*1960*/  UTMALDG.4D [UR8], [UR30], desc[UR22] ;  /* 0x000016081e0075b4 */ /* 0x0009e40008019000 */
[----:B----4-:R-:W-:-:S04]  /*1970*/  UIADD3 UR12, UPT, UPT, UR12, 0x1, URZ ;  /* 0x000000010c0c7890 */ /* 0x010fc8000fffe0ff */
[----:B------:R-:W-:-:S09]  /*1980*/  UISETP.NE.AND UP0, UPT, UR12, UR14, UPT ;  /* 0x0000000e0c00728c */ /* 0x000fd2000bf05270 */
[----:B--2---:R-:W-:Y:S05]  /*1990*/  BRA.U UP0, `(.L_x_23) ;  /* 0xfffffffd005c7547 */ /* 0x004fea000b83ffff */
.L_x_20:
[----:B------:R-:W-:Y:S01]  /*19a0*/  LEA R8, R15, UR5, 0x3 ;  /* 0x000000050f087c11 */ /* 0x000fe2000f8e18ff */
[----:B------:R-:W-:Y:S01]  /*19b0*/  @!P1 SYNCS.ARRIVE.TRANS64.A1T0 RZ, [UR5+0x78], RZ ;  /* 0x000078ffffff99a7 */ /* 0x000fe20008100005 */
[----:B------:R-:W-:Y:S01]  /*19c0*/  SHF.L.U32 R5, R14, 0x1f, RZ ;  /* 0x0000001f0e057819 */ /* 0x000fe200000006ff */
[----:B------:R-:W-:-:S03]  /*19d0*/  NOP ;  /* 0x0000000000007918 */ /* 0x000fc60000000000 */
[----:B-1--4-:R-:W1:Y:S01]  /*19e0*/  SYNCS.PHASECHK.TRANS64.TRYWAIT P0, [R8+URZ+0x80], R5 ;  /* 0x00008005080075a7 */ /* 0x012e6200080011ff */
[----:B------:R-:W-:Y:S01]  /*19f0*/  LEA R4, R15, UR5, 0x4 ;  /* 0x000000050f047c11 */ /* 0x000fe2000f8e20ff */
[----:B-1----:R-:W-:Y:S06]  /*1a00*/  @!P0 BRA `(.L_x_24) ;  /* 0x0000007800f08947 */ /* 0x002fec0003800000 */
.L_x_122:
[----:B-1----:R-:W1:Y:S01]  /*1a10*/  LDS.128 R4, [R4+0xf0] ;  /* 0x0000f00004047984 */ /* 0x002e620000000c00 */
[----:B---3--:R-:W-:Y:S01]  /*1a20*/  ISETP.GE.AND P0, PT, R2, 0x1, PT ;  /* 0x000000010200780c */ /* 0x008fe20003f06270 */
[----:B------:R-:W-:Y:S01]  /*1a30*/  VIADD R8, R8, 0x90 ;  /* 0x0000009008087836 */ /* 0x000fe20000000000 */
[----:B------:R-:W-:Y:S01]  /*1a40*/  @!PT LDS RZ, [RZ] ;  /* 0x00000000fffff984 */ /* 0x000fe20000000800 */
[----:B------:R-:W-:Y:S01]  /*1a50*/  @!PT LDS RZ, [RZ] ;  /* 0x00000000fffff984 */ /* 0x000fe20000000800 */
[----:B------:R-:W-:Y:S01]  /*1a60*/  @!PT LDS RZ, [RZ] ;  /* 0x00000000fffff984 */ /* 0x000fe20000000800 */
[----:B------:R-:W-:Y:S01]  /*1a70*/  @!PT LDS RZ, [RZ] ;  /* 0x00000000fffff984 */ /* 0x000fe20000000800 */
[----:B------:R2:W-:Y:S06]  /*1a80*/  MEMBAR.ALL.CTA ;  /* 0x0000000000007992 */ /* 0x0005ec0000008000 */
[----:B--2---:R-:W2:Y:S01]  /*1a90*/  FENCE.VIEW.ASYNC.S ;  /* 0x00000000000073c6 */ /* 0x004ea20000000000 */
[----:B------:R-:W-:-:S04]  /*1aa0*/  PRMT R8, RZ, 0x654, R8 ;  /* 0x00000654ff087816 */ /* 0x000fc80000000008 */
[----:B--2---:R2:W-:Y:S01]  /*1ab0*/  SYNCS.ARRIVE.TRANS64.RED.A1T0 RZ, [R8+URZ], RZ ;  /* 0x000000ff08ff79a7 */ /* 0x0045e200081004ff */
[----:B-1----:R-:W-:-:S13]  /*1ac0*/  LOP3.LUT P2, RZ, R6, 0x1, RZ, 0xc0, !PT ;  /* 0x0000000106ff7812 */ /* 0x002fda000784c0ff */
[----:B------:R-:W-:Y:S01]  /*1ad0*/  @P2 SHF.R.U32.HI R9, RZ, 0x10, R5 ;  /* 0x00000010ff092819 */ /* 0x000fe20000011605 */
[----:B------:R-:W-:Y:S01]  /*1ae0*/  VOTEU.ANY UP0, P2 ;  /* 0x0000000000ff7886 */ /* 0x000fe20001000100 */
[----:B------:R-:W-:Y:S02]  /*1af0*/  @P2 MOV R11, R4 ;  /* 0x00000004000b2202 */ /* 0x000fe40000000f00 */
[----:B------:R-:W-:Y:S02]  /*1b00*/  @P2 R2UR.BROADCAST UR8, R9 ;  /* 0x00000000090822ca */ /* 0x000fe400008e0000 */
[----:B------:R-:W-:-:S11]  /*1b10*/  @P2 LOP3.LUT R10, R5, 0xffff, RZ, 0xc0, !PT ;  /* 0x0000ffff050a2812 */ /* 0x000fd600078ec0ff */
[----:B------:R-:W-:Y:S01]  /*1b20*/  @UP0 UMOV UR36, UR8 ;  /* 0x0000000800240c82 */ /* 0x000fe20008000000 */
[----:B--2---:R-:W-:Y:S05]  /*1b30*/  @!P0 BRA `(.L_x_25) ;  /* 0x0000000000b88947 */ /* 0x004fea0003800000 */
[----:B------:R-:W1:Y:S01]  /*1b40*/  LDC.64 R6, c[0x0][0xd18] ;  /* 0x00034600ff067b82 */ /* 0x000e620000000a00 */
[----:B------:R-:W-:-:S07]  /*1b50*/  ISETP.NE.AND P3, PT, R2, 0x1, PT ;  /* 0x000000010200780c */ /* 0x000fce0003f65270 */
[----:B------:R-:W2:Y:S08]  /*1b60*/  LDC.64 R8, c[0x0][0xd10] ;  /* 0x00034400ff087b82 */ /* 0x000eb00000000a00 */
[----:B------:R-:W3:Y:S08]  /*1b70*/  LDC R17, c[0x0][0xd20] ;  /* 0x00034800ff117b82 */ /* 0x000ef00000000800 */
[----:B------:R-:W4:Y:S01]  /*1b80*/  LDC R18, c[0x0][0xd0c] ;  /* 0x00034300ff127b82 */ /* 0x000f220000000800 */
[----:B-1----:R-:W-:Y:S01]  /*1b90*/  IMAD.HI.U32 R22, R0, R7, RZ ;  /* 0x0000000700167227 */ /* 0x002fe200078e00ff */
[----:B------:R-:W-:-:S06]  /*1ba0*/  ISETP.NE.AND P0, PT, R6, 0x1, PT ;  /* 0x000000010600780c */ /* 0x000fcc0003f05270 */
[----:B------:R-:W1:Y:S01]  /*1bb0*/  LDC.64 R4, c[0x0][0xd28] ;  /* 0x00034a00ff047b82 */ /* 0x000e620000000a00 */
[----:B--2---:R-:W-:-:S04]  /*1bc0*/  IMAD.HI.U32 R20, R3, R8, RZ ;  /* 0x0000000803147227 */ /* 0x004fc800078e00ff */
[----:B------:R-:W-:Y:S01]  /*1bd0*/  IMAD.HI.U32 R24, R11, R8, RZ ;  /* 0x000000080b187227 */ /* 0x000fe200078e00ff */
[----:B------:R-:W-:Y:S02]  /*1be0*/  SHF.R.U32.HI R20, RZ, R9, R20 ;  /* 0x00000009ff147219 */ /* 0x000fe40000011614 */
[----:B---3--:R-:W-:Y:S01]  /*1bf0*/  SHF.R.U32.HI R19, RZ, R17, R22 ;  /* 0x00000011ff137219 */ /* 0x008fe20000011616 */
[----:B------:R-:W-:Y:S01]  /*1c00*/  IMAD.HI.U32 R22, R10, R7, RZ ;  /* 0x000000070a167227 */ /* 0x000fe200078e00ff */
[----:B------:R-:W-:Y:S02]  /*1c10*/  SHF.R.U32.HI R24, RZ, R9, R24 ;  /* 0x00000009ff187219 */ /* 0x000fe40000011618 */
[----:B------:R-:W-:Y:S02]  /*1c20*/  SEL R19, R0, R19, !P0 ;  /* 0x0000001300137207 */ /* 0x000fe40004000000 */
[----:B------:R-:W-:Y:S02]  /*1c30*/  SHF.R.U32.HI R17, RZ, R17, R22 ;  /* 0x00000011ff117219 */ /* 0x000fe40000011616 */
[----:B----4-:R-:W-:-:S02]  /*1c40*/  ISETP.NE.AND P1, PT, R18, 0x1, PT ;  /* 0x000000011200780c */ /* 0x010fc40003f25270 */
[----:B------:R-:W-:Y:S02]  /*1c50*/  SEL R17, R10, R17, !P0 ;  /* 0x000000110a117207 */ /* 0x000fe40004000000 */
[----:B------:R-:W-:Y:S02]  /*1c60*/  SEL R21, R3, R20, !P1 ;  /* 0x0000001403157207 */ /* 0x000fe40004800000 */
[----:B------:R-:W-:Y:S01]  /*1c70*/  SEL R7, R11, R24, !P1 ;  /* 0x000000180b077207 */ /* 0x000fe20004800000 */
[----:B-1----:R-:W-:Y:S01]  /*1c80*/  IMAD.HI.U32 R20, R19, R4, RZ ;  /* 0x0000000413147227 */ /* 0x002fe200078e00ff */
[----:B------:R-:W-:-:S03]  /*1c90*/  IADD3 R9, PT, PT, -R17, RZ, RZ ;  /* 0x000000ff11097210 */ /* 0x000fc60007ffe1ff */
[----:B------:R-:W-:Y:S01]  /*1ca0*/  IMAD.HI.U32 R8, R21, R4, RZ ;  /* 0x0000000415087227 */ /* 0x000fe200078e00ff */
[----:B------:R-:W-:-:S03]  /*1cb0*/  @P3 SHF.R.U32.HI R19, RZ, R5, R20 ;  /* 0x00000005ff133219 */ /* 0x000fc60000011614 */
[----:B------:R-:W-:Y:S01]  /*1cc0*/  IMAD R9, R6, R9, R10 ;  /* 0x0000000906097224 */ /* 0x000fe200078e020a */
        /* <DEDUP_REMOVED lines=12> */
[----:B------:R-:W-:-:S05]  /*1d90*/  @!P0 SEL R5, R7, R20, !P3 ;  /* 0x0000001407058207 */ /* 0x000fca0005800000 */
[--C-:B------:R-:W-:Y:S02]  /*1da0*/  @!P0 IMAD.IADD R8, R8, 0x1, -R5.reuse ;  /* 0x0000000108088824 */ /* 0x100fe400078e0a05 */
[----:B------:R-:W-:Y:S01]  /*1db0*/  @!P0 IMAD R5, R4, R21, R5 ;  /* 0x0000001504058224 */ /* 0x000fe200078e0205 */
[----:B------:R-:W-:Y:S01]  /*1dc0*/  IADD3 R4, PT, PT, -R7, RZ, RZ ;  /* 0x000000ff07047210 */ /* 0x000fe20007ffe1ff */
[----:B------:R-:W-:Y:S02]  /*1dd0*/  @!P0 IMAD R17, R2, R8, R7 ;  /* 0x0000000802118224 */ /* 0x000fe400078e0207 */
[----:B------:R-:W-:Y:S02]  /*1de0*/  @!P0 IMAD.MOV.U32 R7, RZ, RZ, R5 ;  /* 0x000000ffff078224 */ /* 0x000fe400078e0005 */
[----:B------:R-:W-:Y:S02]  /*1df0*/  IMAD R4, R18, R4, R11 ;  /* 0x0000000412047224 */ /* 0x000fe400078e020b */
[----:B------:R-:W-:-:S02]  /*1e00*/  IMAD R10, R17, R6, R9 ;  /* 0x00000006110a7224 */ /* 0x000fc400078e0209 */
[----:B------:R-:W-:Y:S02]  /*1e10*/  IMAD R11, R7, R18, R4 ;  /* 0x00000012070b7224 */ /* 0x000fe400078e0204 */
.L_x_25:
[----:B------:R-:W1:Y:S02]  /*1e20*/  LDCU UR8, c[0x0][0xd30] ;  /* 0x0001a600ff0877ac */ /* 0x000e640008000800 */
[----:B-1----:R-:W-:-:S09]  /*1e30*/  UISETP.NE.AND UP0, UPT, UR8, 0x1, UPT ;  /* 0x000000010800788c */ /* 0x002fd2000bf05270 */
[----:B------:R-:W-:Y:S05]  /*1e40*/  BRA.U UP0, `(.L_x_26) ;  /* 0x0000000100407547 */ /* 0x000fea000b800000 */
[----:B------:R-:W1:Y:S08]  /*1e50*/  LDC.64 R6, c[0x0][0xd10] ;  /* 0x00034400ff067b82 */ /* 0x000e700000000a00 */
[----:B------:R-:W2:Y:S08]  /*1e60*/  LDC.64 R4, c[0x0][0xd18] ;  /* 0x00034600ff047b82 */ /* 0x000eb00000000a00 */
[----:B------:R-:W3:Y:S08]  /*1e70*/  LDC R8, c[0x0][0xd20] ;  /* 0x00034800ff087b82 */ /* 0x000ef00000000800 */
[----:B------:R-:W4:Y:S01]  /*1e80*/  LDC R18, c[0x0][0xd0c] ;  /* 0x00034300ff127b82 */ /* 0x000f220000000800 */
[----:B-1----:R-:W-:-:S05]  /*1e90*/  IMAD.HI.U32 R6, R11, R6, RZ ;  /* 0x000000060b067227 */ /* 0x002fca00078e00ff */
[----:B------:R-:W-:Y:S01]  /*1ea0*/  SHF.R.U32.HI R6, RZ, R7, R6 ;  /* 0x00000007ff067219 */ /* 0x000fe20000011606 */
[----:B--2---:R-:W-:Y:S01]  /*1eb0*/  IMAD.HI.U32 R5, R10, R5, RZ ;  /* 0x000000050a057227 */ /* 0x004fe200078e00ff */
[----:B------:R-:W-:-:S04]  /*1ec0*/  ISETP.NE.AND P0, PT, R4, 0x1, PT ;  /* 0x000000010400780c */ /* 0x000fc80003f05270 */
[----:B---3--:R-:W-:-:S04]  /*1ed0*/  SHF.R.U32.HI R5, RZ, R8, R5 ;  /* 0x00000008ff057219 */ /* 0x008fc80000011605 */
[----:B------:R-:W-:Y:S02]  /*1ee0*/  SEL R5, R10, R5, !P0 ;  /* 0x000000050a057207 */ /* 0x000fe40004000000 */
[----:B----4-:R-:W-:-:S04]  /*1ef0*/  ISETP.NE.AND P1, PT, R18, 0x1, PT ;  /* 0x000000011200780c */ /* 0x010fc80003f25270 */
[----:B------:R-:W-:-:S05]  /*1f00*/  SEL R6, R11, R6, !P1 ;  /* 0x000000060b067207 */ /* 0x000fca0004800000 */
[----:B------:R-:W-:Y:S02]  /*1f10*/  IMAD.IADD R7, R5, 0x1, -R6 ;  /* 0x0000000105077824 */ /* 0x000fe400078e0a06 */
[----:B------:R-:W-:Y:S02]  /*1f20*/  IMAD.IADD R5, R6, 0x1, -R5 ;  /* 0x0000000106057824 */ /* 0x000fe400078e0a05 */
[----:B------:R-:W-:Y:S02]  /*1f30*/  IMAD R11, R7, R18, R11 ;  /* 0x00000012070b7224 */ /* 0x000fe400078e020b */
[----:B------:R-:W-:-:S07]  /*1f40*/  IMAD R10, R5, R4, R10 ;  /* 0x00000004050a7224 */ /* 0x000fce00078e020a */
.L_x_26:
[----:B------:R-:W-:Y:S01]  /*1f50*/  VIADD R15, R15, 0x1 ;  /* 0x000000010f0f7836 */ /* 0x000fe20000000000 */
[----:B------:R-:W-:Y:S01]  /*1f60*/  PLOP3.LUT P1, PT, PT, PT, PT, 0x80, 0x8 ;  /* 0x000000000008781c */ /* 0x000fe20003f2f070 */
[----:B------:R-:W-:Y:S02]  /*1f70*/  IMAD.IADD R4, R11, 0x1, R88 ;  /* 0x000000010b047824 */ /* 0x000fe400078e0258 */
[----:B------:R-:W-:Y:S01]  /*1f80*/  IMAD.IADD R24, R10, 0x1, R81 ;  /* 0x000000010a187824 */ /* 0x000fe200078e0251 */
[C---:B------:R-:W-:Y:S02]  /*1f90*/  ISETP.NE.AND P0, PT, R15.reuse, 0x2, PT ;  /* 0x000000020f00780c */ /* 0x040fe40003f05270 */
[----:B------:R-:W-:Y:S02]  /*1fa0*/  R2UR UR11, R4 ;  /* 0x00000000040b72ca */ /* 0x000fe400000e0000 */
[----:B------:R-:W-:Y:S02]  /*1fb0*/  SEL R5, RZ, 0x1, P0 ;  /* 0x00000001ff057807 */ /* 0x000fe40000000000 */
[----:B------:R-:W-:-:S02]  /*1fc0*/  SEL R15, R15, RZ, P0 ;  /* 0x000000ff0f0f7207 */ /* 0x000fc40000000000 */
[----:B------:R-:W-:Y:S01]  /*1fd0*/  LOP3.LUT R14, R14, R5, RZ, 0x3c, !PT ;  /* 0x000000050e0e7212 */ /* 0x000fe200078e3cff */
[----:B------:R-:W-:Y:S08]  /*1fe0*/  @P2 BRA `(.L_x_27) ;  /* 0xfffffff400382947 */ /* 0x000ff0000383ffff */
[----:B------:R-:W-:Y:S01]  /*1ff0*/  UIADD3 UR5, UPT, UPT, UR5, 0x18, URZ ;  /* 0x0000001805057890 */ /* 0x000fe2000fffe0ff */
[----:B------:R-:W-:-:S03]  /*2000*/  SHF.L.U32 R3, R16, 0x1f, RZ ;  /* 0x0000001f10037819 */ /* 0x000fc600000006ff */
[----:B------:R-:W-:-:S09]  /*2010*/  ULEA UR4, UR7, UR5, 0x3 ;  /* 0x0000000507047291 */ /* 0x000fd2000f8e18ff */
[----:B------:R-:W1:Y:S02]  /*2020*/  SYNCS.PHASECHK.TRANS64.TRYWAIT P0, [UR4], R3 ;  /* 0x00000003ff0075a7 */ /* 0x000e640008001104 */
[----:B-1----:R-:W-:Y:S05]  /*2030*/  @!P0 BRA `(.L_x_28) ;  /* 0x0000007400788947 */ /* 0x002fea0003800000 */
.L_x_124:
[----:B------:R-:W-:-:S04]  /*2040*/  UIADD3 UR6, UPT, UPT, UR7, 0x1, URZ ;  /* 0x0000000107067890 */ /* 0x000fc8000fffe0ff */
[----:B------:R-:W-:-:S04]  /*2050*/  UISETP.NE.AND UP0, UPT, UR6, 0x3, UPT ;  /* 0x000000030600788c */ /* 0x000fc8000bf05270 */
[----:B------:R-:W-:Y:S02]  /*2060*/  USEL UR7, URZ, 0x1, UP0 ;  /* 0x00000001ff077887 */ /* 0x000fe40008000000 */
[----:B------:R-:W-:-:S04]  /*2070*/  USEL UR6, UR6, URZ, UP0 ;  /* 0x000000ff06067287 */ /* 0x000fc80008000000 */
[----:B------:R-:W-:Y:S01]  /*2080*/  ULEA UR4, UR6, UR5, 0x3 ;  /* 0x0000000506047291 */ /* 0x000fe2000f8e18ff */
[----:B------:R-:W-:-:S04]  /*2090*/  LOP3.LUT R16, R16, UR7, RZ, 0x3c, !PT ;  /* 0x0000000710107c12 */ /* 0x000fc8000f8e3cff */
[----:B-1----:R-:W-:-:S04]  /*20a0*/  SHF.L.U32 R3, R16, 0x1f, RZ ;  /* 0x0000001f10037819 */ /* 0x002fc800000006ff */
[----:B------:R-:W1:Y:S02]  /*20b0*/  SYNCS.PHASECHK.TRANS64.TRYWAIT P0, [UR4], R3 ;  /* 0x00000003ff0075a7 */ /* 0x000e640008001104 */
[----:B-1----:R-:W-:Y:S05]  /*20c0*/  @!P0 BRA `(.L_x_29) ;  /* 0x00000074006c8947 */ /* 0x002fea0003800000 */
.L_x_126:
[----:B------:R-:W-:-:S04]  /*20d0*/  UIADD3 UR6, UPT, UPT, UR6, 0x1, URZ ;  /* 0x0000000106067890 */ /* 0x000fc8000fffe0ff */
[----:B------:R-:W-:-:S04]  /*20e0*/  UISETP.NE.AND UP0, UPT, UR6, 0x3, UPT ;  /* 0x000000030600788c */ /* 0x000fc8000bf05270 */
[----:B------:R-:W-:Y:S02]  /*20f0*/  USEL UR4, URZ, 0x1, UP0 ;  /* 0x00000001ff047887 */ /* 0x000fe40008000000 */
[----:B------:R-:W-:-:S04]  /*2100*/  USEL UR6, UR6, URZ, UP0 ;  /* 0x000000ff06067287 */ /* 0x000fc80008000000 */
[----:B------:R-:W-:Y:S01]  /*2110*/  ULEA UR6, UR6, UR5, 0x3 ;  /* 0x0000000506067291 */ /* 0x000fe2000f8e18ff */
[----:B-1----:R-:W-:-:S04]  /*2120*/  LOP3.LUT R3, R16, UR4, RZ, 0x3c, !PT ;  /* 0x0000000410037c12 */ /* 0x002fc8000f8e3cff */
[----:B------:R-:W-:Y:S01]  /*2130*/  SHF.L.U32 R3, R3, 0x1f, RZ ;  /* 0x0000001f03037819 */ /* 0x000fe200000006ff */
[----:B------:R-:W-:-:S07]  /*2140*/  IMAD.U32 R0, RZ, RZ, UR6 ;  /* 0x00000006ff007e24 */ /* 0x000fce000f8e00ff */
.L_x_30:
[----:B-1----:R1:W2:Y:S02]  /*2150*/  SYNCS.PHASECHK.TRANS64.TRYWAIT P0, [R0+URZ], R3 ;  /* 0x00000003000075a7 */ /* 0x0022a400080011ff */
[----:B--2---:R-:W-:Y:S05]  /*2160*/  @!P0 NANOSLEEP.SYNCS 0x989680 ;  /* 0x009896800000895d */ /* 0x004fea0003900000 */
[----:B------:R-:W2:Y:S02]  /*2170*/  @!P0 SYNCS.PHASECHK.TRANS64 P0, [R0+URZ], R3 ;  /* 0x00000003000085a7 */ /* 0x000ea400080010ff */
[----:B--2---:R-:W-:Y:S05]  /*2180*/  @P0 EXIT ;  /* 0x000000000000094d */ /* 0x004fea0003800000 */
[----:B------:R-:W-:Y:S05]  /*2190*/  BRA `(.L_x_30) ;  /* 0xfffffffc00ec7947 */ /* 0x000fea000383ffff */
.L_x_17:
[----:B------:R-:W-:-:S04]  /*21a0*/  UISETP.NE.AND UP1, UPT, UR37, URZ, UPT ;  /* 0x000000ff2500728c */ /* 0x000fc8000bf25270 */
[----:B------:R-:W-:-:S09]  /*21b0*/  UISETP.NE.OR UP1, UPT, UR8, 0x1, UP1 ;  /* 0x000000010800788c */ /* 0x000fd20008f25670 */
[----:B------:R-:W-:Y:S05]  /*21c0*/  BRA.U UP1, `(.L_x_31) ;  /* 0x0000000501487547 */ /* 0x000fea000b800000 */
[----:B------:R-:W-:Y:S01]  /*21d0*/  ISETP.NE.AND P2, PT, R0, RZ, PT ;  /* 0x000000ff0000720c */ /* 0x000fe20003f45270 */
[----:B------:R-:W-:Y:S01]  /*21e0*/  IMAD.MOV.U32 R12, RZ, RZ, 0x1 ;  /* 0x00000001ff0c7424 */ /* 0x000fe200078e00ff */
[----:B------:R-:W-:Y:S02]  /*21f0*/  CS2R R10, SRZ ;  /* 0x00000000000a7805 */ /* 0x000fe4000001ff00 */
[----:B------:R-:W-:Y:S01]  /*2200*/  CS2R R8, SRZ ;  /* 0x0000000000087805 */ /* 0x000fe2000001ff00 */
[----:B------:R-:W-:Y:S01]  /*2210*/  UMOV UR4, 0x400 ;  /* 0x0000040000047882 */ /* 0x000fe20000000000 */
[----:B------:R-:W-:Y:S01]  /*2220*/  UMOV UR6, URZ ;  /* 0x000000ff00067c82 */ /* 0x000fe20008000000 */
[----:B------:R-:W-:-:S12]  /*2230*/  ULEA UR37, UR37, UR4, 0x18 ;  /* 0x0000000425257291 */ /* 0x000fd8000f8ec0ff */
.L_x_35:
[----:B---3--:R-:W-:Y:S02]  /*2240*/  LEA R2, R8, UR37, 0x3 ;  /* 0x0000002508027c11 */ /* 0x008fe4000f8e18ff */
[----:B------:R-:W-:-:S03]  /*2250*/  SHF.L.U32 R5, R9, 0x1f, RZ ;  /* 0x0000001f09057819 */ /* 0x000fc600000006ff */
[----:B------:R-:W-:Y:S01]  /*2260*/  VIADD R4, R2, 0xd0 ;  /* 0x000000d002047836 */ /* 0x000fe20000000000 */
[----:B------:R-:W1:Y:S02]  /*2270*/  SYNCS.PHASECHK.TRANS64.TRYWAIT P0, [R2+URZ+0xc0], R5 ;  /* 0x0000c005020075a7 */ /* 0x000e6400080011ff */
[----:B-1----:R-:W-:Y:S05]  /*2280*/  @!P0 BRA `(.L_x_32) ;  /* 0x0000007400148947 */ /* 0x002fea0003800000 */
.L_x_127:
[----:B------:R-:W-:Y:S01]  /*2290*/  ULEA UR5, UR6, UR37, 0x3 ;  /* 0x0000002506057291 */ /* 0x000fe2000f8e18ff */
[----:B------:R-:W-:Y:S02]  /*22a0*/  PRMT R4, RZ, 0x654, R4 ;  /* 0x00000654ff047816 */ /* 0x000fe40000000004 */
[----:B-1----:R-:W-:Y:S01]  /*22b0*/  SHF.L.U32 R5, R12, 0x1f, RZ ;  /* 0x0000001f0c057819 */ /* 0x002fe200000006ff */
[----:B------:R-:W-:Y:S01]  /*22c0*/  UIADD3 UR4, UPT, UPT, UR5, 0x80, URZ ;  /* 0x0000008005047890 */ /* 0x000fe2000fffe0ff */
[----:B------:R1:W-:Y:S05]  /*22d0*/  SYNCS.ARRIVE.TRANS64.RED.A1T0 RZ, [R4+URZ], RZ ;  /* 0x000000ff04ff79a7 */ /* 0x0003ea00081004ff */
[----:B------:R-:W-:Y:S01]  /*22e0*/  IMAD.U32 R7, RZ, RZ, UR4 ;  /* 0x00000004ff077e24 */ /* 0x000fe2000f8e00ff */
[----:B------:R-:W2:Y:S04]  /*22f0*/  SYNCS.PHASECHK.TRANS64.TRYWAIT P0, [UR5+0x90], R5 ;  /* 0x00009005ff0075a7 */ /* 0x000ea80008001105 */
[----:B------:R-:W-:Y:S01]  /*2300*/  PRMT R6, R0, 0x654, R7 ;  /* 0x0000065400067816 */ /* 0x000fe20000000007 */
[----:B-1----:R-:W-:Y:S01]  /*2310*/  @!P2 IMAD.MOV.U32 R4, RZ, RZ, 0x10 ;  /* 0x00000010ff04a424 */ /* 0x002fe200078e00ff */
[----:B--2---:R-:W-:Y:S06]  /*2320*/  @!P0 BRA `(.L_x_33) ;  /* 0x0000007400008947 */ /* 0x004fec0003800000 */
.L_x_129:
[----:B------:R-:W-:Y:S01]  /*2330*/  ULEA UR4, UR6, UR37, 0x4 ;  /* 0x0000002506047291 */ /* 0x000fe2000f8e20ff */
[----:B------:R-:W-:Y:S01]  /*2340*/  SEL R3, R6, R3, !P2 ;  /* 0x0000000306037207 */ /* 0x000fe20005000000 */
[----:B------:R-:W-:Y:S01]  /*2350*/  UIADD3 UR5, UPT, UPT, UR5, 0x80, URZ ;  /* 0x0000008005057890 */ /* 0x000fe2000fffe0ff */
[----:B-1----:R-:W-:Y:S01]  /*2360*/  LEA R2, R11, UR37, 0x3 ;  /* 0x000000250b027c11 */ /* 0x002fe2000f8e18ff */
[----:B------:R-:W-:Y:S01]  /*2370*/  UIADD3 UR4, UPT, UPT, UR4, 0xf0, URZ ;  /* 0x000000f004047890 */ /* 0x000fe2000fffe0ff */
[----:B------:R-:W-:Y:S01]  /*2380*/  SHF.L.U32 R5, R10, 0x1f, RZ ;  /* 0x0000001f0a057819 */ /* 0x000fe200000006ff */
[----:B------:R1:W-:Y:S01]  /*2390*/  @!P2 SYNCS.ARRIVE.TRANS64.RED RZ, [R3+URZ], R4 ;  /* 0x0000000403ffa9a7 */ /* 0x0003e200080004ff */
[----:B------:R-:W-:Y:S01]  /*23a0*/  UIADD3 UR6, UPT, UPT, UR6, 0x1, URZ ;  /* 0x0000000106067890 */ /* 0x000fe2000fffe0ff */
[----:B------:R-:W-:-:S03]  /*23b0*/  VIADD R8, R8, 0x1 ;  /* 0x0000000108087836 */ /* 0x000fc60000000000 */
[----:B------:R-:W-:Y:S02]  /*23c0*/  UISETP.NE.AND UP0, UPT, UR6, 0x2, UPT ;  /* 0x000000020600788c */ /* 0x000fe4000bf05270 */
[----:B------:R-:W-:Y:S06]  /*23d0*/  UGETNEXTWORKID.BROADCAST [UR4], [UR5] ;  /* 0x00000000040073ca */ /* 0x000fec0008000100 */
[----:B------:R-:W-:Y:S01]  /*23e0*/  USEL UR4, URZ, 0x1, UP0 ;  /* 0x00000001ff047887 */ /* 0x000fe20008000000 */
[----:B------:R-:W-:Y:S01]  /*23f0*/  ISETP.NE.AND P0, PT, R8, 0x2, PT ;  /* 0x000000020800780c */ /* 0x000fe20003f05270 */
[----:B------:R-:W-:Y:S01]  /*2400*/  USEL UR6, UR6, URZ, UP0 ;  /* 0x000000ff06067287 */ /* 0x000fe20008000000 */
[----:B------:R-:W2:Y:S03]  /*2410*/  SYNCS.PHASECHK.TRANS64.TRYWAIT P1, [R2+URZ+0x80], R5 ;  /* 0x00008005020075a7 */ /* 0x000ea600080211ff */
[----:B------:R-:W-:Y:S01]  /*2420*/  LOP3.LUT R12, R12, UR4, RZ, 0x3c, !PT ;  /* 0x000000040c0c7c12 */ /* 0x000fe2000f8e3cff */
[----:B-12---:R-:W-:Y:S07]  /*2430*/  @!P1 BRA `(.L_x_34) ;  /* 0x0000007000d49947 */ /* 0x006fee0003800000 */
.L_x_130:
[C---:B------:R-:W-:Y:S01]  /*2440*/  LEA R4, R11.reuse, UR37, 0x4 ;  /* 0x000000250b047c11 */ /* 0x040fe2000f8e20ff */
[----:B-1----:R-:W-:Y:S01]  /*2450*/  VIADD R2, R2, 0x90 ;  /* 0x0000009002027836 */ /* 0x002fe20000000000 */
[----:B------:R-:W-:Y:S01]  /*2460*/  SEL R8, R8, RZ, P0 ;  /* 0x000000ff08087207 */ /* 0x000fe20000000000 */
[----:B------:R-:W-:-:S03]  /*2470*/  VIADD R11, R11, 0x1 ;  /* 0x000000010b0b7836 */ /* 0x000fc60000000000 */
[----:B------:R-:W1:Y:S01]  /*2480*/  LDS.128 R4, [R4+0xf0] ;  /* 0x0000f00004047984 */ /* 0x000e620000000c00 */
[----:B------:R-:W-:Y:S02]  /*2490*/  PRMT R2, RZ, 0x654, R2 ;  /* 0x00000654ff027816 */ /* 0x000fe40000000002 */
[C---:B------:R-:W-:Y:S01]  /*24a0*/  ISETP.NE.AND P1, PT, R11.reuse, 0x2, PT ;  /* 0x000000020b00780c */ /* 0x040fe20003f25270 */
[----:B------:R-:W-:Y:S01]  /*24b0*/  @!PT LDS RZ, [RZ] ;  /* 0x00000000fffff984 */ /* 0x000fe20000000800 */
[----:B------:R-:W-:Y:S01]  /*24c0*/  @!PT LDS RZ, [RZ] ;  /* 0x00000000fffff984 */ /* 0x000fe20000000800 */
[----:B------:R-:W-:Y:S01]  /*24d0*/  @!PT LDS RZ, [RZ] ;  /* 0x00000000fffff984 */ /* 0x000fe20000000800 */
[----:B------:R-:W-:Y:S01]  /*24e0*/  @!PT LDS RZ, [RZ] ;  /* 0x00000000fffff984 */ /* 0x000fe20000000800 */
[----:B------:R2:W-:Y:S06]  /*24f0*/  MEMBAR.ALL.CTA ;  /* 0x0000000000007992 */ /* 0x0005ec0000008000 */
[----:B--2---:R-:W2:Y:S01]  /*2500*/  FENCE.VIEW.ASYNC.S ;  /* 0x00000000000073c6 */ /* 0x004ea20000000000 */
[----:B------:R-:W-:Y:S01]  /*2510*/  SEL R11, R11, RZ, P1 ;  /* 0x000000ff0b0b7207 */ /* 0x000fe20000800000 */
[----:B--2---:R2:W-:Y:S01]  /*2520*/  SYNCS.ARRIVE.TRANS64.RED.A1T0 RZ, [R2+URZ], RZ ;  /* 0x000000ff02ff79a7 */ /* 0x0045e200081004ff */
[----:B-1----:R-:W-:-:S02]  /*2530*/  LOP3.LUT P3, RZ, R6, 0x1, RZ, 0xc0, !PT ;  /* 0x0000000106ff7812 */ /* 0x002fc4000786c0ff */
[----:B------:R-:W-:-:S04]  /*2540*/  SEL R5, RZ, 0x1, P1 ;  /* 0x00000001ff057807 */ /* 0x000fc80000800000 */
[----:B------:R-:W-:Y:S02]  /*2550*/  LOP3.LUT R10, R10, R5, RZ, 0x3c, !PT ;  /* 0x000000050a0a7212 */ /* 0x000fe400078e3cff */
[----:B--2---:R-:W-:-:S04]  /*2560*/  SEL R2, RZ, 0x1, P0 ;  /* 0x00000001ff027807 */ /* 0x004fc80000000000 */
[----:B------:R-:W-:Y:S01]  /*2570*/  LOP3.LUT R9, R9, R2, RZ, 0x3c, !PT ;  /* 0x0000000209097212 */ /* 0x000fe200078e3cff */
[----:B------:R-:W-:Y:S06]  /*2580*/  @P3 BRA `(.L_x_35) ;  /* 0xfffffffc002c3947 */ /* 0x000fec000383ffff */
[----:B------:R-:W-:Y:S01]  /*2590*/  ULEA UR5, UR6, UR37, 0x3 ;  /* 0x0000002506057291 */ /* 0x000fe2000f8e18ff */
[----:B------:R-:W-:-:S08]  /*25a0*/  SHF.L.U32 R3, R12, 0x1f, RZ ;  /* 0x0000001f0c037819 */ /* 0x000fd000000006ff */
[----:B------:R-:W1:Y:S02]  /*25b0*/  SYNCS.PHASECHK.TRANS64 P0, [UR5+0x90], R3 ;  /* 0x00009003ff0075a7 */ /* 0x000e640008001005 */
[----:B-1----:R-:W-:Y:S05]  /*25c0*/  @P0 BRA `(.L_x_36) ;  /* 0x0000000000080947 */ /* 0x002fea0003800000 */
[----:B------:R-:W1:Y:S02]  /*25d0*/  SYNCS.PHASECHK.TRANS64.TRYWAIT P0, [UR5+0x90], R3 ;  /* 0x00009003ff0075a7 */ /* 0x000e640008001105 */
[----:B-1----:R-:W-:Y:S05]  /*25e0*/  @!P0 BRA `(.L_x_37) ;  /* 0x00000070007c8947 */ /* 0x002fea0003800000 */
.L_x_36:
[----:B------:R-:W-:-:S04]  /*25f0*/  UIADD3 UR4, UPT, UPT, UR6, 0x1, URZ ;  /* 0x0000000106047890 */ /* 0x000fc8000fffe0ff */
[----:B------:R-:W-:-:S04]  /*2600*/  UISETP.NE.AND UP0, UPT, UR4, 0x2, UPT ;  /* 0x000000020400788c */ /* 0x000fc8000bf05270 */
[----:B------:R-:W-:Y:S02]  /*2610*/  USEL UR7, URZ, 0x1, UP0 ;  /* 0x00000001ff077887 */ /* 0x000fe40008000000 */
[----:B------:R-:W-:-:S04]  /*2620*/  USEL UR4, UR4, URZ, UP0 ;  /* 0x000000ff04047287 */ /* 0x000fc80008000000 */
[----:B------:R-:W-:Y:S01]  /*2630*/  ULEA UR4, UR4, UR37, 0x3 ;  /* 0x0000002504047291 */ /* 0x000fe2000f8e18ff */
[----:B-1----:R-:W-:-:S04]  /*2640*/  LOP3.LUT R3, R12, UR7, RZ, 0x3c, !PT ;  /* 0x000000070c037c12 */ /* 0x002fc8000f8e3cff */
[----:B------:R-:W-:-:S04]  /*2650*/  SHF.L.U32 R0, R3, 0x1f, RZ ;  /* 0x0000001f03007819 */ /* 0x000fc800000006ff */
[----:B------:R-:W1:Y:S02]  /*2660*/  SYNCS.PHASECHK.TRANS64 P0, [UR4+0x90], R0 ;  /* 0x00009000ff0075a7 */ /* 0x000e640008001004 */
[----:B-1----:R-:W-:Y:S05]  /*2670*/  @P0 EXIT ;  /* 0x000000000000094d */ /* 0x002fea0003800000 */
[----:B------:R-:W-:Y:S02]  /*2680*/  SHF.L.U32 R3, R3, 0x1f, RZ ;  /* 0x0000001f03037819 */ /* 0x000fe400000006ff */
[----:B------:R-:W-:-:S07]  /*2690*/  MOV R0, UR4 ;  /* 0x0000000400007c02 */ /* 0x000fce0008000f00 */
.L_x_38:
[----:B-1----:R1:W2:Y:S02]  /*26a0*/  SYNCS.PHASECHK.TRANS64.TRYWAIT P0, [R0+URZ+0x90], R3 ;  /* 0x00009003000075a7 */ /* 0x0022a400080011ff */
[----:B--2---:R-:W-:Y:S05]  /*26b0*/  @!P0 NANOSLEEP.SYNCS 0x989680 ;  /* 0x009896800000895d */ /* 0x004fea0003900000 */
[----:B------:R-:W2:Y:S02]  /*26c0*/  @!P0 SYNCS.PHASECHK.TRANS64 P0, [R0+URZ+0x90], R3 ;  /* 0x00009003000085a7 */ /* 0x000ea400080010ff */
[----:B--2---:R-:W-:Y:S05]  /*26d0*/  @P0 EXIT ;  /* 0x000000000000094d */ /* 0x004fea0003800000 */
[----:B------:R-:W-:Y:S05]  /*26e0*/  BRA `(.L_x_38) ;  /* 0xfffffffc00ec7947 */ /* 0x000fea000383ffff */
.L_x_31:
[----:B------:R-:W-:-:S09]  /*26f0*/  UISETP.NE.AND UP1, UPT, UR8, URZ, UPT ;  /* 0x000000ff0800728c */ /* 0x000fd2000bf25270 */
[----:B------:R-:W-:Y:S05]  /*2700*/  BRA.U UP1, `(.L_x_39) ;  /* 0x0000000d01b07547 */ /* 0x000fea000b800000 */
[----:B------:R-:W-:Y:S01]  /*2710*/  UMOV UR4, 0x40 ;  /* 0x0000004000047882 */ /* 0x000fe20000000000 */
[----:B------:R-:W-:Y:S01]  /*2720*/  NOP ;  /* 0x0000000000007918 */ /* 0x000fe20000000000 */
[----:B------:R-:W-:Y:S01]  /*2730*/  ULEA UR4, UR37, UR4, 0x18 ;  /* 0x0000000425047291 */ /* 0x000fe2000f8ec0ff */
[----:B------:R-:W-:Y:S02]  /*2740*/  UMOV UR5, 0x400 ;  /* 0x0000040000057882 */ /* 0x000fe40000000000 */
[----:B------:R-:W-:-:S06]  /*2750*/  ULEA UR37, UR37, UR5, 0x18 ;  /* 0x0000000525257291 */ /* 0x000fcc000f8ec0ff */
[----:B------:R-:W1:Y:S02]  /*2760*/  LDS.U8 R0, [UR4+0x1c] ;  /* 0x00001c04ff007984 */ /* 0x000e640008000000 */
[----:B-1----:R-:W-:-:S13]  /*2770*/  ISETP.NE.AND P0, PT, R0, RZ, PT ;  /* 0x000000ff0000720c */ /* 0x002fda0003f05270 */
[----:B------:R-:W-:Y:S05]  /*2780*/  @P0 BRA `(.L_x_40) ;  /* 0x0000000000580947 */ /* 0x000fea0003800000 */
[----:B------:R-:W-:-:S13]  /*2790*/  ELECT P0, URZ, PT ;  /* 0x0000000000ff782f */ /* 0x000fda0003800000 */
[----:B------:R-:W-:Y:S05]  /*27a0*/  @!P0 BRA `(.L_x_41) ;  /* 0x0000000000608947 */ /* 0x000fea0003800000 */
[----:B------:R-:W-:Y:S01]  /*27b0*/  UMOV UR5, 0x10 ;  /* 0x0000001000057882 */ /* 0x000fe20000000000 */
[----:B------:R-:W-:Y:S01]  /*27c0*/  HFMA2 R0, -RZ, RZ, 0, 5.9604644775390625e-08 ;  /* 0x00000001ff007431 */ /* 0x000fe200000001ff */
[----:B---3--:R-:W-:-:S03]  /*27d0*/  MOV R2, 0xffff ;  /* 0x0000ffff00027802 */ /* 0x008fc60000000f00 */
[----:B------:R-:W-:Y:S04]  /*27e0*/  DEPBAR.LE SB1, 0x36 ;  /* 0x00009d800000791a */ /* 0x000fe80000000000 */
[----:B------:R-:W1:Y:S02]  /*27f0*/  UTCATOMSWS.FIND_AND_SET.ALIGN UP0, UR5, UR5 ;  /* 0x00000005000575e3 */ /* 0x000e640008000800 */
[----:B-1----:R-:W-:Y:S01]  /*2800*/  MOV R3, UR5 ;  /* 0x0000000500037c02 */ /* 0x002fe20008000f00 */
[----:B------:R-:W-:Y:S06]  /*2810*/  BRA.U UP0, `(.L_x_42) ;  /* 0x0000000100187547 */ /* 0x000fec000b800000 */
.L_x_43:
[----:B------:R-:W-:Y:S05]  /*2820*/  NANOSLEEP 0x64 ;  /* 0x000000640000795d */ /* 0x000fea0003800000 */
[----:B------:R-:W-:-:S05]  /*2830*/  UMOV UR5, 0x10 ;  /* 0x0000001000057882 */ /* 0x000fca0000000000 */
[----:B------:R-:W-:Y:S04]  /*2840*/  DEPBAR.LE SB1, 0x36 ;  /* 0x00009d800000791a */ /* 0x000fe80000000000 */
[----:B------:R-:W1:Y:S02]  /*2850*/  UTCATOMSWS.FIND_AND_SET.ALIGN UP0, UR5, UR5 ;  /* 0x00000005000575e3 */ /* 0x000e640008000800 */
[----:B-1----:R-:W-:Y:S01]  /*2860*/  MOV R3, UR5 ;  /* 0x0000000500037c02 */ /* 0x002fe20008000f00 */
[----:B------:R-:W-:Y:S05]  /*2870*/  BRA.U !UP0, `(.L_x_43) ;  /* 0xfffffffd08e87547 */ /* 0x000fea000b83ffff */
.L_x_42:
[-C--:B------:R-:W-:Y:S02]  /*2880*/  SHF.L.U32 R2, R2, R3.reuse, RZ ;  /* 0x0000000302027219 */ /* 0x080fe400000006ff */
[----:B------:R-:W-:Y:S01]  /*2890*/  SHF.L.U32 R0, R0, R3, RZ ;  /* 0x0000000300007219 */ /* 0x000fe200000006ff */
[----:B------:R-:W-:Y:S02]  /*28a0*/  IMAD.SHL.U32 R3, R3, 0x20, RZ ;  /* 0x0000002003037824 */ /* 0x000fe400078e00ff */
[----:B------:R1:W-:Y:S04]  /*28b0*/  ATOMS.OR RZ, [UR4+0x14], R2 ;  /* 0x00001402ffff798c */ /* 0x0003e8000b000004 */
[----:B------:R1:W-:Y:S04]  /*28c0*/  ATOMS.OR RZ, [UR4+0x18], R0 ;  /* 0x00001800ffff798c */ /* 0x0003e8000b000004 */
[----:B------:R1:W-:Y:S01]  /*28d0*/  STS [UR37+0x110], R3 ;  /* 0x00011003ff007988 */ /* 0x0003e20008000825 */
[----:B------:R-:W-:Y:S05]  /*28e0*/  BRA `(.L_x_41) ;  /* 0x0000000000107947 */ /* 0x000fea0003800000 */
.L_x_40:
[----:B------:R-:W-:Y:S02]  /*28f0*/  MOV R0, 0xffffffff ;  /* 0xffffffff00007802 */ /* 0x000fe40000000f00 */
[----:B---3--:R-:W-:-:S03]  /*2900*/  MOV R2, 0x2930 ;  /* 0x0000293000027802 */ /* 0x008fc60000000f00 */
[----:B------:R1:W-:Y:S04]  /*2910*/  STS [UR37+0x110], R0 ;  /* 0x00011000ff007988 */ /* 0x0003e80008000825 */
[----:B-1---5:R-:W-:Y:S05]  /*2920*/  CALL.REL.NOINC `($__internal_1_$__cuda_sm10x_tcgen05_guardrail_trap_phase_invalid_during_alloc) ;  /* 0x0000007400947944 */ /* 0x022fea0003c00000 */
.L_x_41:
[----:B------:R-:W-:Y:S05]  /*2930*/  WARPSYNC.ALL ;  /* 0x0000000000007948 */ /* 0x000fea0003800000 */
[----:B------:R-:W2:Y:S01]  /*2940*/  S2UR UR4, SR_CgaCtaId ;  /* 0x00000000000479c3 */ /* 0x000ea20000008800 */
[----:B------:R-:W-:Y:S01]  /*2950*/  UMOV UR5, 0x400 ;  /* 0x0000040000057882 */ /* 0x000fe20000000000 */
[----:B------:R-:W-:-:S06]  /*2960*/  NOP ;  /* 0x0000000000007918 */ /* 0x000fcc0000000000 */
[----:B------:R-:W-:Y:S06]  /*2970*/  BAR.ARV 0x6, 0xa0 ;  /* 0x0182800000007b1d */ /* 0x000fec0000002000 */
[----:B------:R-:W4:Y:S01]  /*2980*/  LDCU UR12, c[0x0][0x38c] ;  /* 0x00007180ff0c77ac */ /* 0x000f220008000800 */
[----:B------:R-:W-:Y:S01]  /*2990*/  IMAD.MOV.U32 R11, RZ, RZ, 0x1 ;  /* 0x00000001ff0b7424 */ /* 0x000fe200078e00ff */
[----:B------:R-:W-:Y:S01]  /*29a0*/  CS2R R8, SRZ ;  /* 0x0000000000087805 */ /* 0x000fe2000001ff00 */
[----:B------:R-:W-:Y:S01]  /*29b0*/  IMAD.MOV.U32 R10, RZ, RZ, RZ ;  /* 0x000000ffff0a7224 */ /* 0x000fe200078e00ff */
[----:B------:R-:W-:Y:S01]  /*29c0*/  UISETP.LT.AND UP0, UPT, UR14, 0x1, UPT ;  /* 0x000000010e00788c */ /* 0x000fe2000bf01270 */
[----:B------:R-:W-:Y:S01]  /*29d0*/  UMOV UR18, URZ ;  /* 0x000000ff00127c82 */ /* 0x000fe20008000000 */
[----:B------:R-:W-:-:S02]  /*29e0*/  UMOV UR17, URZ ;  /* 0x000000ff00117c82 */ /* 0x000fc40008000000 */
[----:B------:R-:W-:Y:S02]  /*29f0*/  USEL UR8, UR14, 0x1, !UP0 ;  /* 0x000000010e087887 */ /* 0x000fe4000c000000 */
[----:B--2---:R-:W-:Y:S02]  /*2a00*/  ULEA UR4, UR4, UR5, 0x18 ;  /* 0x0000000504047291 */ /* 0x004fe4000f8ec0ff */
[----:B------:R-:W-:Y:S02]  /*2a10*/  UIADD3 UR8, UPT, UPT, -UR8, URZ, URZ ;  /* 0x000000ff08087290 */ /* 0x000fe4000fffe1ff */
[----:B------:R-:W-:Y:S02]  /*2a20*/  UIADD3 UR9, UPT, UPT, UR4, 0x10400, URZ ;  /* 0x0001040004097890 */ /* 0x000fe4000fffe0ff */
[----:B------:R-:W-:Y:S02]  /*2a30*/  UIADD3 UR10, UPT, UPT, UR4, 0x1c400, URZ ;  /* 0x0001c400040a7890 */ /* 0x000fe4000fffe0ff */
[----:B------:R-:W-:Y:S01]  /*2a40*/  UIADD3 UR11, UPT, UPT, UR4, 0x34400, URZ ;  /* 0x00034400040b7890 */ /* 0x000fe2000fffe0ff */
[----:B-1----:R-:W1:Y:S01]  /*2a50*/  LDS R0, [UR4+0x110] ;  /* 0x00011004ff007984 */ /* 0x002e620008000800 */
[----:B------:R-:W-:-:S02]  /*2a60*/  USHF.R.U32.HI UR9, URZ, 0x4, UR9 ;  /* 0x00000004ff097899 */ /* 0x000fc40008011609 */
[----:B------:R-:W-:Y:S02]  /*2a70*/  USHF.R.U32.HI UR10, URZ, 0x4, UR10 ;  /* 0x00000004ff0a7899 */ /* 0x000fe4000801160a */
[----:B------:R-:W-:Y:S02]  /*2a80*/  USHF.R.U32.HI UR11, URZ, 0x4, UR11 ;  /* 0x00000004ff0b7899 */ /* 0x000fe4000801160b */
[----:B------:R-:W-:Y:S02]  /*2a90*/  ULOP3.LUT UR9, UR9, 0x3fff, URZ, 0xc0, !UPT ;  /* 0x00003fff09097892 */ /* 0x000fe4000f8ec0ff */
[----:B------:R-:W-:Y:S02]  /*2aa0*/  ULOP3.LUT UR10, UR10, 0x3fff, URZ, 0xc0, !UPT ;  /* 0x00003fff0a0a7892 */ /* 0x000fe4000f8ec0ff */
[----:B------:R-:W-:Y:S02]  /*2ab0*/  ULOP3.LUT UR11, UR11, 0x3fff, URZ, 0xc0, !UPT ;  /* 0x00003fff0b0b7892 */ /* 0x000fe4000f8ec0ff */
[----:B------:R-:W-:-:S02]  /*2ac0*/  ULOP3.LUT UR9, UR9, 0x10000, URZ, 0xfc, !UPT ;  /* 0x0001000009097892 */ /* 0x000fc4000f8efcff */
[----:B------:R-:W-:Y:S02]  /*2ad0*/  ULOP3.LUT UR10, UR10, 0x10000, URZ, 0xfc, !UPT ;  /* 0x000100000a0a7892 */ /* 0x000fe4000f8efcff */
[----:B------:R-:W-:Y:S02]  /*2ae0*/  ULOP3.LUT UR11, UR11, 0x10000, URZ, 0xfc, !UPT ;  /* 0x000100000b0b7892 */ /* 0x000fe4000f8efcff */
[----:B----4-:R-:W-:Y:S01]  /*2af0*/  UISETP.GE.AND UP0, UPT, UR12, 0x1, UPT ;  /* 0x000000010c00788c */ /* 0x010fe2000bf06270 */
[----:B-1----:R-:W-:Y:S01]  /*2b00*/  R2UR UR19, R0 ;  /* 0x00000000001372ca */ /* 0x002fe200000e0000 */
[----:B------:R-:W-:-:S05]  /*2b10*/  IMAD.MOV.U32 R0, RZ, RZ, 0x820 ;  /* 0x00000820ff007424 */ /* 0x000fca00078e00ff */
[C---:B------:R-:W-:Y:S02]  /*2b20*/  R2UR UR7, R0.reuse ;  /* 0x00000000000772ca */ /* 0x040fe400000e0000 */
[C---:B------:R-:W-:Y:S02]  /*2b30*/  R2UR UR6, R0.reuse ;  /* 0x00000000000672ca */ /* 0x040fe400000e0000 */
[----:B------:R-:W-:-:S03]  /*2b40*/  R2UR UR5, R0 ;  /* 0x00000000000572ca */ /* 0x000fc600000e0000 */
[----:B------:R-:W-:Y:S02]  /*2b50*/  ULOP3.LUT UR16, UR19, 0x1, URZ, 0xc0, !UPT ;  /* 0x0000000113107892 */ /* 0x000fe4000f8ec0ff */
[----:B------:R-:W-:Y:S02]  /*2b60*/  UIADD3 UR24, UPT, UPT, UR19, 0x101, URZ ;  /* 0x0000010113187890 */ /* 0x000fe4000fffe0ff */
[----:B------:R-:W-:Y:S02]  /*2b70*/  UIADD3 UR20, UPT, UPT, UR19, 0x103, URZ ;  /* 0x0000010313147890 */ /* 0x000fe4000fffe0ff */
[----:B------:R-:W-:Y:S02]  /*2b80*/  ULOP3.LUT UR16, UR16, 0x14, URZ, 0xfc, !UPT ;  /* 0x0000001410107892 */ /* 0x000fe4000f8efcff */
[----:B------:R-:W-:Y:S02]  /*2b90*/  ULOP3.LUT UR15, UR24, 0x1, URZ, 0xc0, !UPT ;  /* 0x00000001180f7892 */ /* 0x000fe4000f8ec0ff */
[----:B------:R-:W-:-:S02]  /*2ba0*/  ULOP3.LUT UR13, UR20, 0x1, URZ, 0xc0, !UPT ;  /* 0x00000001140d7892 */ /* 0x000fc4000f8ec0ff */
[----:B------:R-:W-:Y:S02]  /*2bb0*/  UPRMT UR27, UR16, 0x5410, UR7 ;  /* 0x00005410101b7896 */ /* 0x000fe40008000007 */
[----:B------:R-:W-:Y:S02]  /*2bc0*/  UIADD3 UR26, UPT, UPT, UR19, 0x100, URZ ;  /* 0x00000100131a7890 */ /* 0x000fe4000fffe0ff */
[----:B------:R-:W-:Y:S02]  /*2bd0*/  ULOP3.LUT UR22, UR19, 0xfffffffe, URZ, 0xc0, !UPT ;  /* 0xfffffffe13167892 */ /* 0x000fe4000f8ec0ff */
[----:B------:R-:W-:Y:S02]  /*2be0*/  ULOP3.LUT UR15, UR15, 0x14, URZ, 0xfc, !UPT ;  /* 0x000000140f0f7892 */ /* 0x000fe4000f8efcff */
[----:B------:R-:W-:Y:S02]  /*2bf0*/  ULOP3.LUT UR13, UR13, 0x14, URZ, 0xfc, !UPT ;  /* 0x000000140d0d7892 */ /* 0x000fe4000f8efcff */
[----:B------:R-:W-:-:S02]  /*2c00*/  ULOP3.LUT UR26, UR26, 0xfffffffe, URZ, 0xc0, !UPT ;  /* 0xfffffffe1a1a7892 */ /* 0x000fc4000f8ec0ff */
[----:B------:R-:W-:Y:S02]  /*2c10*/  ULOP3.LUT UR24, UR24, 0xfffffffe, URZ, 0xc0, !UPT ;  /* 0xfffffffe18187892 */ /* 0x000fe4000f8ec0ff */
[----:B------:R-:W-:Y:S02]  /*2c20*/  UIADD3 UR22, UPT, UPT, UR22, 0x102, URZ ;  /* 0x0000010216167890 */ /* 0x000fe4000fffe0ff */
[----:B------:R-:W-:Y:S02]  /*2c30*/  ULOP3.LUT UR20, UR20, 0xfffffffe, URZ, 0xc0, !UPT ;  /* 0xfffffffe14147892 */ /* 0x000fe4000f8ec0ff */
[----:B------:R-:W-:Y:S02]  /*2c40*/  UPRMT UR25, UR15, 0x5410, UR6 ;  /* 0x000054100f197896 */ /* 0x000fe40008000006 */
[----:B------:R-:W-:Y:S01]  /*2c50*/  UPRMT UR21, UR13, 0x5410, UR5 ;  /* 0x000054100d157896 */ /* 0x000fe20008000005 */
[----:B------:R-:W-:-:S11]  /*2c60*/  UMOV UR23, UR27 ;  /* 0x0000001b00177c82 */ /* 0x000fd60008000000 */
.L_x_50:
[----:B------:R-:W-:Y:S02]  /*2c70*/  LEA R0, R10, UR4, 0x3 ;  /* 0x000000040a007c11 */ /* 0x000fe4000f8e18ff */
[----:B------:R-:W-:Y:S02]  /*2c80*/  SHF.L.U32 R5, R9, 0x1f, RZ ;  /* 0x0000001f09057819 */ /* 0x000fe400000006ff */
[----:B------:R-:W-:Y:S01]  /*2c90*/  PLOP3.LUT P0, PT, PT, PT, UP0, 0x80, 0x8 ;  /* 0x000000000008781c */ /* 0x000fe20003f0f008 */
[----:B------:R-:W-:Y:S01]  /*2ca0*/  VIADD R3, R0, 0x90 ;  /* 0x0000009000037836 */ /* 0x000fe20000000000 */
[----:B-1----:R-:W1:Y:S02]  /*2cb0*/  SYNCS.PHASECHK.TRANS64.TRYWAIT P1, [R0+URZ+0x80], R5 ;  /* 0x00008005000075a7 */ /* 0x002e6400080211ff */
[----:B-1-3--:R-:W-:Y:S09]  /*2cc0*/  @!P1 BRA `(.L_x_44) ;  /* 0x0000006800dc9947 */ /* 0x00aff20003800000 */
.L_x_132:
[----:B------:R-:W-:Y:S01]  /*2cd0*/  LEA R4, R10, UR4, 0x4 ;  /* 0x000000040a047c11 */ /* 0x000fe2000f8e20ff */
[----:B------:R-:W-:Y:S01]  /*2ce0*/  @UP0 ULEA UR5, UR17, UR4, 0x3 ;  /* 0x0000000411050291 */ /* 0x000fe2000f8e18ff */
[----:B------:R-:W-:Y:S01]  /*2cf0*/  PLOP3.LUT P2, PT, PT, PT, PT, 0x80, 0x8 ;  /* 0x000000000008781c */ /* 0x000fe20003f4f070 */
[----:B------:R-:W-:Y:S01]  /*2d00*/  ULEA UR6, UR18, UR4, 0x3 ;  /* 0x0000000412067291 */ /* 0x000fe2000f8e18ff */
[----:B------:R-:W-:Y:S01]  /*2d10*/  PRMT R3, RZ, 0x654, R3 ;  /* 0x00000654ff037816 */ /* 0x000fe20000000003 */
[----:B------:R-:W-:Y:S01]  /*2d20*/  ULEA UR7, UR18, UR19, 0x7 ;  /* 0x0000001312077291 */ /* 0x000fe2000f8e38ff */
[----:B-1----:R-:W1:Y:S01]  /*2d30*/  LDS.128 R4, [R4+0xf0] ;  /* 0x0000f00004047984 */ /* 0x002e620000000c00 */
[----:B---3--:R-:W-:Y:S02]  /*2d40*/  @P0 SHF.L.U32 R2, R8, 0x1f, RZ ;  /* 0x0000001f08020819 */ /* 0x008fe400000006ff */
[----:B------:R-:W-:Y:S01]  /*2d50*/  SHF.L.U32 R0, R11, 0x1f, RZ ;  /* 0x0000001f0b007819 */ /* 0x000fe200000006ff */
[----:B------:R-:W-:Y:S01]  /*2d60*/  @!PT LDS RZ, [RZ] ;  /* 0x00000000fffff984 */ /* 0x000fe20000000800 */
[----:B------:R-:W-:Y:S01]  /*2d70*/  @!PT LDS RZ, [RZ] ;  /* 0x00000000fffff984 */ /* 0x000fe20000000800 */
[----:B------:R-:W-:Y:S01]  /*2d80*/  @!PT LDS RZ, [RZ] ;  /* 0x00000000fffff984 */ /* 0x000fe20000000800 */
[----:B------:R-:W-:Y:S01]  /*2d90*/  @!PT LDS RZ, [RZ] ;  /* 0x00000000fffff984 */ /* 0x000fe20000000800 */
[----:B------:R2:W-:Y:S06]  /*2da0*/  MEMBAR.ALL.CTA ;  /* 0x0000000000007992 */ /* 0x0005ec0000008000 */
[----:B--2---:R-:W2:Y:S02]  /*2db0*/  FENCE.VIEW.ASYNC.S ;  /* 0x00000000000073c6 */ /* 0x004ea40000000000 */
[----:B--2---:R2:W-:Y:S01]  /*2dc0*/  SYNCS.ARRIVE.TRANS64.RED.A1T0 RZ, [R3+URZ], RZ ;  /* 0x000000ff03ff79a7 */ /* 0x0045e200081004ff */
[----:B------:R2:W3:Y:S01]  /*2dd0*/  @P0 SYNCS.PHASECHK.TRANS64.TRYWAIT P2, [UR5], R2 ;  /* 0x00000002ff0005a7 */ /* 0x0004e20008041105 */
[----:B-1----:R-:W-:Y:S01]  /*2de0*/  LOP3.LUT P1, RZ, R6, 0x1, RZ, 0xc0, !PT ;  /* 0x0000000106ff7812 */ /* 0x002fe2000782c0ff */
[----:B------:R-:W1:Y:S02]  /*2df0*/  SYNCS.PHASECHK.TRANS64.TRYWAIT P0, [UR6+0xb0], R0 ;  /* 0x0000b000ff0075a7 */ /* 0x000e640008001106 */
[----:B-123--:R-:W-:Y:S10]  /*2e00*/  @!P0 BRA `(.L_x_45) ;  /* 0x0000006800a08947 */ /* 0x00eff40003800000 */
.L_x_134:
[----:B------:R-:W-:Y:S01]  /*2e10*/  IADD3 R10, PT, PT, R10, 0x1, RZ ;  /* 0x000000010a0a7810 */ /* 0x000fe20007ffe0ff */
[----:B------:R-:W-:Y:S06]  /*2e20*/  BRA.U !UP0, `(.L_x_46) ;  /* 0x0000000108d07547 */ /* 0x000fec000b800000 */
[----:B------:R-:W-:Y:S01]  /*2e30*/  UMOV UR16, URZ ;  /* 0x000000ff00107c82 */ /* 0x000fe20008000000 */
[----:B------:R-:W-:Y:S01]  /*2e40*/  UMOV UR15, UR8 ;  /* 0x00000008000f7c82 */ /* 0x000fe20008000000 */
[----:B------:R-:W-:Y:S01]  /*2e50*/  UMOV UR13, UR14 ;  /* 0x0000000e000d7c82 */ /* 0x000fe20008000000 */
[----:B------:R-:W-:-:S05]  /*2e60*/  UMOV UR12, UR17 ;  /* 0x00000011000c7c82 */ /* 0x000fca0008000000 */
.L_x_49:
[----:B------:R-:W-:Y:S02]  /*2e70*/  UIADD3 UR15, UPT, UPT, UR15, 0x1, URZ ;  /* 0x000000010f0f7890 */ /* 0x000fe4000fffe0ff */
[----:B--2---:R-:W-:Y:S02]  /*2e80*/  ULEA UR5, UR12, UR4, 0x3 ;  /* 0x000000040c057291 */ /* 0x004fe4000f8e18ff */
[----:B------:R-:W-:Y:S01]  /*2e90*/  UISETP.NE.AND UP1, UPT, UR15, URZ, UPT ;  /* 0x000000ff0f00728c */ /* 0x000fe2000bf25270 */
[----:B---3--:R-:W-:Y:S10]  /*2ea0*/  @P2 BRA `(.L_x_47) ;  /* 0x00000000000c2947 */ /* 0x008ff40003800000 */
[----:B-1----:R-:W-:Y:S04]  /*2eb0*/  SHF.L.U32 R3, R8, 0x1f, RZ ;  /* 0x0000001f08037819 */ /* 0x002fe800000006ff */
[----:B------:R-:W1:Y:S02]  /*2ec0*/  SYNCS.PHASECHK.TRANS64.TRYWAIT P0, [UR5], R3 ;  /* 0x00000003ff0075a7 */ /* 0x000e640008001105 */
[----:B-1----:R-:W-:Y:S05]  /*2ed0*/  @!P0 BRA `(.L_x_48) ;  /* 0x0000006800848947 */ /* 0x002fea0003800000 */
.L_x_47:
[----:B------:R-:W-:Y:S01]  /*2ee0*/  UISETP.NE.AND UP2, UPT, UR13, 0x1, UPT ;  /* 0x000000010d00788c */ /* 0x000fe2000bf45270 */
[----:B------:R-:W-:Y:S01]  /*2ef0*/  PLOP3.LUT P2, PT, PT, PT, PT, 0x80, 0x8 ;  /* 0x000000000008781c */ /* 0x000fe20003f4f070 */
[----:B------:R-:W-:Y:S02]  /*2f00*/  UIADD3 UR17, UPT, UPT, UR12, 0x1, URZ ;  /* 0x000000010c117890 */ /* 0x000fe4000fffe0ff */
[----:B------:R-:W-:Y:S02]  /*2f10*/  ULEA UR30, UR12, UR10, 0xb ;  /* 0x0000000a0c1e7291 */ /* 0x000fe4000f8e58ff */
[----:B------:R-:W-:Y:S01]  /*2f20*/  UISETP.NE.AND UP3, UPT, UR17, 0x3, UPT ;  /* 0x000000031100788c */ /* 0x000fe2000bf65270 */
[----:B------:R-:W-:Y:S01]  /*2f30*/  PLOP3.LUT P0, PT, PT, PT, UP2, 0x80, 0x8 ;  /* 0x000000000008781c */ /* 0x000fe20003f0f028 */
[----:B------:R-:W-:Y:S02]  /*2f40*/  ULEA UR32, UR12, UR11, 0x7 ;  /* 0x0000000b0c207291 */ /* 0x000fe4000f8e38ff */
[----:B------:R-:W-:Y:S02]  /*2f50*/  USEL UR29, URZ, 0x1, UP3 ;  /* 0x00000001ff1d7887 */ /* 0x000fe40009800000 */
[----:B------:R-:W-:Y:S02]  /*2f60*/  USEL UR17, UR17, URZ, UP3 ;  /* 0x000000ff11117287 */ /* 0x000fe40009800000 */
[----:B------:R-:W-:Y:S02]  /*2f70*/  UIADD3 UR44, UPT, UPT, UR30, 0x4, URZ ;  /* 0x000000041e2c7890 */ /* 0x000fe4000fffe0ff */
[----:B------:R-:W-:Y:S01]  /*2f80*/  @UP2 ULEA UR28, UR17, UR4, 0x3 ;  /* 0x00000004111c2291 */ /* 0x000fe2000f8e18ff */
[----:B------:R-:W-:Y:S01]  /*2f90*/  LOP3.LUT R8, R8, UR29, RZ, 0x3c, !PT ;  /* 0x0000001d08087c12 */ /* 0x000fe2000f8e3cff */
[----:B------:R-:W-:Y:S02]  /*2fa0*/  UISETP.NE.U32.AND UP2, UPT, UR16, URZ, UPT ;  /* 0x000000ff1000728c */ /* 0x000fe4000bf45070 */
[----:B------:R-:W-:Y:S01]  /*2fb0*/  UIADD3 UR40, UPT, UPT, UR30, 0x400, URZ ;  /* 0x000004001e287890 */ /* 0x000fe2000fffe0ff */
[----:B-1----:R-:W-:Y:S01]  /*2fc0*/  @P0 SHF.L.U32 R0, R8, 0x1f, RZ ;  /* 0x0000001f08000819 */ /* 0x002fe200000006ff */
[----:B------:R-:W-:Y:S02]  /*2fd0*/  UIADD3 UR36, UPT, UPT, UR30, 0x404, URZ ;  /* 0x000004041e247890 */ /* 0x000fe4000fffe0ff */
[----:B------:R-:W-:Y:S01]  /*2fe0*/  UIADD3 UR5, UPT, UPT, UR5, 0x18, URZ ;  /* 0x0000001805057890 */ /* 0x000fe2000fffe0ff */
[----:B------:R2:W3:Y:S01]  /*2ff0*/  @P0 SYNCS.PHASECHK.TRANS64.TRYWAIT P2, [UR28], R0 ;  /* 0x00000000ff0005a7 */ /* 0x0004e2000804111c */
[----:B------:R-:W-:Y:S02]  /*3000*/  ULEA UR28, UR12, UR9, 0xa ;  /* 0x000000090c1c7291 */ /* 0x000fe4000f8e50ff */
[----:B------:R-:W-:Y:S02]  /*3010*/  UIADD3 UR13, UPT, UPT, UR13, -0x1, URZ ;  /* 0xffffffff0d0d7890 */ /* 0x000fe4000fffe0ff */
[----:B------:R-:W-:Y:S02]  /*3020*/  UIADD3 UR42, UPT, UPT, UR28, 0x2, URZ ;  /* 0x000000021c2a7890 */ /* 0x000fe4000fffe0ff */
[----:B------:R-:W-:Y:S02]  /*3030*/  UIADD3 UR38, UPT, UPT, UR28, 0x4, URZ ;  /* 0x000000041c267890 */ /* 0x000fe4000fffe0ff */
[----:B------:R-:W-:Y:S01]  /*3040*/  UIADD3 UR34, UPT, UPT, UR28, 0x6, URZ ;  /* 0x000000061c227890 */ /* 0x000fe2000fffe0ff */
[----:B------:R-:W-:Y:S01]  /*3050*/  UMOV UR33, 0x4008 ;  /* 0x0000400800217882 */ /* 0x000fe20000000000 */
[----:B------:R-:W-:Y:S01]  /*3060*/  UMOV UR31, 0x40004040 ;  /* 0x40004040001f7882 */ /* 0x000fe20000000000 */
[----:B------:R2:W-:Y:S01]  /*3070*/  UTCCP.T.S.128dp128bit tmem[UR19+0x100], gdesc[UR32] ;  /* 0x00010020130079e7 */ /* 0x0005e20008180000 */
[----:B------:R-:W-:Y:S01]  /*3080*/  UMOV UR29, 0x40004040 ;  /* 0x40004040001d7882 */ /* 0x000fe20000000000 */
[----:B------:R-:W-:Y:S01]  /*3090*/  UMOV UR45, 0x40004040 ;  /* 0x40004040002d7882 */ /* 0x000fe20000000000 */
[----:B------:R2:W-:Y:S01]  /*30a0*/  UTCHMMA gdesc[UR28], gdesc[UR30], tmem[UR7], tmem[UR26], idesc[UR27], UP2 ;  /* 0x00ff1a1e1c0075ea */ /* 0x0005e20009000007 */
[----:B------:R-:W-:Y:S01]  /*30b0*/  UMOV UR43, 0x40004040 ;  /* 0x40004040002b7882 */ /* 0x000fe20000000000 */
[----:B------:R-:W-:Y:S01]  /*30c0*/  UMOV UR41, 0x40004040 ;  /* 0x4000404000297882 */ /* 0x000fe20000000000 */
[----:B------:R2:W-:Y:S01]  /*30d0*/  UTCHMMA gdesc[UR42], gdesc[UR44], tmem[UR7], tmem[UR24], idesc[UR25], UPT ;  /* 0x00ff182c2a0075ea */ /* 0x0005e2000b800007 */
[----:B------:R-:W-:Y:S01]  /*30e0*/  UMOV UR39, 0x40004040 ;  /* 0x4000404000277882 */ /* 0x000fe20000000000 */
[----:B------:R-:W-:Y:S01]  /*30f0*/  UMOV UR37, 0x40004040 ;  /* 0x4000404000257882 */ /* 0x000fe20000000000 */
[----:B------:R2:W-:Y:S01]  /*3100*/  UTCHMMA gdesc[UR38], gdesc[UR40], tmem[UR7], tmem[UR22], idesc[UR23], UPT ;  /* 0x00ff1628260075ea */ /* 0x0005e2000b800007 */
[----:B------:R-:W-:Y:S01]  /*3110*/  UMOV UR35, 0x40004040 ;  /* 0x4000404000237882 */ /* 0x000fe20000000000 */
[----:B------:R-:W-:Y:S01]  /*3120*/  UMOV UR16, 0x1 ;  /* 0x0000000100107882 */ /* 0x000fe20000000000 */
[----:B------:R2:W-:Y:S01]  /*3130*/  UTCHMMA gdesc[UR34], gdesc[UR36], tmem[UR7], tmem[UR20], idesc[UR21], UPT ;  /* 0x00ff1424220075ea */ /* 0x0005e2000b800007 */
[----:B------:R2:W-:Y:S01]  /*3140*/  UTCBAR [UR5], URZ ;  /* 0x000000ff050073e9 */ /* 0x0005e200080000ff */
[----:B------:R-:W-:Y:S01]  /*3150*/  UMOV UR12, UR17 ;  /* 0x00000011000c7c82 */ /* 0x000fe20008000000 */
[----:B------:R-:W-:Y:S05]  /*3160*/  BRA.U UP1, `(.L_x_49) ;  /* 0xfffffffd01407547 */ /* 0x000fea000b83ffff */
.L_x_46:
[----:B------:R-:W-:Y:S01]  /*3170*/  UIADD3 UR18, UPT, UPT, UR18, 0x1, URZ ;  /* 0x0000000112127890 */ /* 0x000fe2000fffe0ff */
[C---:B------:R-:W-:Y:S01]  /*3180*/  ISETP.NE.AND P0, PT, R10.reuse, 0x2, PT ;  /* 0x000000020a00780c */ /* 0x040fe20003f05270 */
[----:B------:R-:W-:Y:S02]  /*3190*/  UIADD3 UR6, UPT, UPT, UR6, 0xa0, URZ ;  /* 0x000000a006067890 */ /* 0x000fe4000fffe0ff */
[----:B------:R-:W-:Y:S01]  /*31a0*/  UISETP.NE.AND UP1, UPT, UR18, 0x2, UPT ;  /* 0x000000021200788c */ /* 0x000fe2000bf25270 */
[----:B-12---:R-:W-:Y:S02]  /*31b0*/  SEL R0, RZ, 0x1, P0 ;  /* 0x00000001ff007807 */ /* 0x006fe40000000000 */
[----:B------:R-:W-:Y:S01]  /*31c0*/  SEL R10, R10, RZ, P0 ;  /* 0x000000ff0a0a7207 */ /* 0x000fe20000000000 */
[----:B------:R-:W-:Y:S01]  /*31d0*/  USEL UR5, URZ, 0x1, UP1 ;  /* 0x00000001ff057887 */ /* 0x000fe20008800000 */
[----:B------:R-:W-:Y:S01]  /*31e0*/  LOP3.LUT R9, R9, R0, RZ, 0x3c, !PT ;  /* 0x0000000009097212 */ /* 0x000fe200078e3cff */
[----:B------:R-:W-:Y:S01]  /*31f0*/  USEL UR18, UR18, URZ, UP1 ;  /* 0x000000ff12127287 */ /* 0x000fe20008800000 */
[----:B------:R1:W-:Y:S03]  /*3200*/  UTCBAR [UR6], URZ ;  /* 0x000000ff060073e9 */ /* 0x0003e600080000ff */
[----:B------:R-:W-:Y:S01]  /*3210*/  LOP3.LUT R11, R11, UR5, RZ, 0x3c, !PT ;  /* 0x000000050b0b7c12 */ /* 0x000fe2000f8e3cff */
[----:B------:R-:W-:Y:S07]  /*3220*/  @P1 BRA `(.L_x_50) ;  /* 0xfffffff800901947 */ /* 0x000fee000383ffff */
[----:B------:R-:W2:Y:S01]  /*3230*/  S2UR UR5, SR_CgaCtaId ;  /* 0x00000000000579c3 */ /* 0x000ea20000008800 */
[----:B------:R-:W-:Y:S01]  /*3240*/  ELECT P0, URZ, PT ;  /* 0x0000000000ff782f */ /* 0x000fe20003800000 */
[----:B------:R-:W-:Y:S01]  /*3250*/  IMAD.MOV.U32 R0, RZ, RZ, 0x1 ;  /* 0x00000001ff007424 */ /* 0x000fe200078e00ff */
[----:B------:R-:W-:Y:S01]  /*3260*/  UIADD3 UR4, UPT, UPT, UR4, 0xb0, URZ ;  /* 0x000000b004047890 */ /* 0x000fe2000fffe0ff */
[----:B------:R-:W-:Y:S01]  /*3270*/  SHF.L.U32 R3, R11, 0x1f, RZ ;  /* 0x0000001f0b037819 */ /* 0x000fe200000006ff */
[----:B-1----:R-:W-:-:S03]  /*3280*/  UMOV UR6, 0x40 ;  /* 0x0000004000067882 */ /* 0x002fc60000000000 */
[----:B------:R-:W-:Y:S01]  /*3290*/  UVIRTCOUNT.DEALLOC.SMPOOL 0x80 ;  /* 0x000000800000784c */ /* 0x000fe20000000000 */
[----:B--2---:R-:W-:Y:S02]  /*32a0*/  ULEA UR5, UR5, UR6, 0x18 ;  /* 0x0000000605057291 */ /* 0x004fe4000f8ec0ff */
[----:B------:R-:W-:-:S07]  /*32b0*/  ULEA UR6, UR18, UR4, 0x3 ;  /* 0x0000000412067291 */ /* 0x000fce000f8e18ff */
[----:B------:R1:W-:Y:S02]  /*32c0*/  @P0 STS.U8 [UR5+0x1c], R0 ;  /* 0x00001c00ff000988 */ /* 0x0003e40008000005 */
[----:B------:R-:W2:Y:S02]  /*32d0*/  SYNCS.PHASECHK.TRANS64.TRYWAIT P0, [UR6], R3 ;  /* 0x00000003ff0075a7 */ /* 0x000ea40008001106 */
[----:B-12---:R-:W-:Y:S05]  /*32e0*/  @!P0 BRA `(.L_x_51) ;  /* 0x0000006400988947 */ /* 0x006fea0003800000 */
.L_x_137:
[----:B------:R-:W-:-:S04]  /*32f0*/  UIADD3 UR7, UPT, UPT, UR18, 0x1, URZ ;  /* 0x0000000112077890 */ /* 0x000fc8000fffe0ff */
[----:B------:R-:W-:-:S04]  /*3300*/  UISETP.NE.AND UP0, UPT, UR7, 0x2, UPT ;  /* 0x000000020700788c */ /* 0x000fc8000bf05270 */
[----:B------:R-:W-:Y:S02]  /*3310*/  USEL UR6, URZ, 0x1, UP0 ;  /* 0x00000001ff067887 */ /* 0x000fe40008000000 */
[----:B------:R-:W-:-:S04]  /*3320*/  USEL UR7, UR7, URZ, UP0 ;  /* 0x000000ff07077287 */ /* 0x000fc80008000000 */
[----:B------:R-:W-:Y:S01]  /*3330*/  ULEA UR7, UR7, UR4, 0x3 ;  /* 0x0000000407077291 */ /* 0x000fe2000f8e18ff */
[----:B-1----:R-:W-:-:S04]  /*3340*/  LOP3.LUT R3, R11, UR6, RZ, 0x3c, !PT ;  /* 0x000000060b037c12 */ /* 0x002fc8000f8e3cff */
[----:B------:R-:W-:-:S04]  /*3350*/  SHF.L.U32 R3, R3, 0x1f, RZ ;  /* 0x0000001f03037819 */ /* 0x000fc800000006ff */
[----:B------:R-:W1:Y:S02]  /*3360*/  SYNCS.PHASECHK.TRANS64.TRYWAIT P0, [UR7], R3 ;  /* 0x00000003ff0075a7 */ /* 0x000e640008001107 */
[----:B-1----:R-:W-:Y:S05]  /*3370*/  @!P0 BRA `(.L_x_52) ;  /* 0x00000064008c8947 */ /* 0x002fea0003800000 */
.L_x_139:
[----:B------:R-:W-:Y:S01]  /*3380*/  NOP ;  /* 0x0000000000007918 */ /* 0x000fe20000000000 */
[----:B-1----:R-:W1:Y:S01]  /*3390*/  LDS R0, [UR5+0x14] ;  /* 0x00001405ff007984 */ /* 0x002e620008000800 */
[----:B------:R-:W-:Y:S01]  /*33a0*/  ULOP3.LUT UR6, UR19, 0xffff, URZ, 0xc0, !UPT ;  /* 0x0000ffff13067892 */ /* 0x000fe2000f8ec0ff */
[----:B------:R-:W-:Y:S01]  /*33b0*/  UMOV UR8, 0xffff ;  /* 0x0000ffff00087882 */ /* 0x000fe20000000000 */
[----:B------:R-:W-:Y:S02]  /*33c0*/  UMOV UR4, 0x1 ;  /* 0x0000000100047882 */ /* 0x000fe40000000000 */
[----:B------:R-:W-:-:S04]  /*33d0*/  USHF.R.U32.HI UR6, URZ, 0x5, UR6 ;  /* 0x00000005ff067899 */ /* 0x000fc80008011606 */
[----:B------:R-:W-:Y:S02]  /*33e0*/  USHF.L.U32 UR8, UR8, UR6, URZ ;  /* 0x0000000608087299 */ /* 0x000fe400080006ff */
[----:B------:R-:W-:-:S04]  /*33f0*/  USHF.L.U32 UR4, UR4, UR6, URZ ;  /* 0x0000000604047299 */ /* 0x000fc800080006ff */
[----:B-1----:R-:W-:-:S04]  /*3400*/  LOP3.LUT R0, R0, UR8, RZ, 0xc0, !PT ;  /* 0x0000000800007c12 */ /* 0x002fc8000f8ec0ff */
[----:B------:R-:W-:-:S13]  /*3410*/  ISETP.NE.AND P0, PT, R0, UR8, PT ;  /* 0x0000000800007c0c */ /* 0x000fda000bf05270 */
[----:B------:R-:W-:Y:S05]  /*3420*/  @P0 BRA `(.L_x_53) ;  /* 0x0000000000580947 */ /* 0x000fea0003800000 */
[----:B------:R-:W1:Y:S02]  /*3430*/  LDS R0, [UR5+0x18] ;  /* 0x00001805ff007984 */ /* 0x000e640008000800 */
[----:B-1----:R-:W-:-:S04]  /*3440*/  LOP3.LUT R0, R0, UR4, RZ, 0xc0, !PT ;  /* 0x0000000400007c12 */ /* 0x002fc8000f8ec0ff */
[----:B------:R-:W-:-:S13]  /*3450*/  ISETP.NE.AND P0, PT, R0, UR4, PT ;  /* 0x0000000400007c0c */ /* 0x000fda000bf05270 */
[----:B------:R-:W-:Y:S05]  /*3460*/  @P0 BRA `(.L_x_54) ;  /* 0x00000000003c0947 */ /* 0x000fea0003800000 */
[----:B------:R-:W1:Y:S01]  /*3470*/  S2R R2, SR_LANEID ;  /* 0x0000000000027919 */ /* 0x000e620000000000 */
[----:B------:R-:W-:Y:S01]  /*3480*/  ULOP3.LUT UR8, URZ, UR8, URZ, 0x33, !UPT ;  /* 0x00000008ff087292 */ /* 0x000fe2000f8e33ff */
[----:B------:R-:W-:Y:S01]  /*3490*/  LOP3.LUT R4, RZ, UR4, RZ, 0x33, !PT ;  /* 0x00000004ff047c12 */ /* 0x000fe2000f8e33ff */
[----:B------:R-:W-:Y:S02]  /*34a0*/  VOTEU.ANY UR7, UPT, PT ;  /* 0x0000000000077886 */ /* 0x000fe400038e0100 */
[----:B------:R-:W-:Y:S01]  /*34b0*/  UFLO.U32 UR7, UR7 ;  /* 0x00000007000772bd */ /* 0x000fe200080e0000 */
[----:B------:R-:W2:Y:S01]  /*34c0*/  REDUX UR4, R4 ;  /* 0x00000000040473c4 */ /* 0x000ea20000000000 */
[----:B------:R-:W-:-:S06]  /*34d0*/  IMAD.U32 R0, RZ, RZ, UR8 ;  /* 0x00000008ff007e24 */ /* 0x000fcc000f8e00ff */
[----:B------:R4:W-:Y:S01]  /*34e0*/  UTCATOMSWS.AND URZ, UR8 ;  /* 0x0000000800ff79e3 */ /* 0x0009e20008000000 */
[----:B------:R-:W3:Y:S01]  /*34f0*/  REDUX UR6, R0 ;  /* 0x00000000000673c4 */ /* 0x000ee20000000000 */
[----:B-1----:R-:W-:Y:S01]  /*3500*/  ISETP.EQ.U32.AND P0, PT, R2, UR7, PT ;  /* 0x0000000702007c0c */ /* 0x002fe2000bf02070 */
[----:B--2---:R-:W-:Y:S01]  /*3510*/  IMAD.U32 R2, RZ, RZ, UR4 ;  /* 0x00000004ff027e24 */ /* 0x004fe2000f8e00ff */
[----:B---3--:R-:W-:-:S11]  /*3520*/  MOV R3, UR6 ;  /* 0x0000000600037c02 */ /* 0x008fd60008000f00 */
[----:B------:R4:W-:Y:S04]  /*3530*/  @P0 ATOMS.AND RZ, [UR5+0x14], R3 ;  /* 0x00001403ffff098c */ /* 0x0009e8000a800005 */
[----:B------:R4:W-:Y:S01]  /*3540*/  @P0 ATOMS.AND RZ, [UR5+0x18], R2 ;  /* 0x00001802ffff098c */ /* 0x0009e2000a800005 */
[----:B------:R-:W-:Y:S05]  /*3550*/  BRA `(.L_x_55) ;  /* 0x0000000000147947 */ /* 0x000fea0003800000 */
.L_x_54:
[----:B------:R-:W-:Y:S02]  /*3560*/  MOV R2, 0x3580 ;  /* 0x0000358000027802 */ /* 0x000fe40000000f00 */
[----:B---3-5:R-:W-:Y:S05]  /*3570*/  CALL.REL.NOINC `($__internal_0_$__cuda_sm10x_tcgen05_guardrail_trap_col_being_dealloced_not_returned_by_alloc) ;  /* 0x0000006800747944 */ /* 0x028fea0003c00000 */
[----:B------:R-:W-:Y:S05]  /*3580*/  BRA `(.L_x_55) ;  /* 0x0000000000087947 */ /* 0x000fea0003800000 */
.L_x_53:
[----:B------:R-:W-:Y:S02]  /*3590*/  MOV R2, 0x35b0 ;  /* 0x000035b000027802 */ /* 0x000fe40000000f00 */
[----:B---3-5:R-:W-:Y:S05]  /*35a0*/  CALL.REL.NOINC `($__internal_2_$__cuda_sm10x_tcgen05_guardrail_trap_unallocated_columns_being_dealloced) ;  /* 0x0000006800807944 */ /* 0x028fea0003c00000 */
.L_x_55:
[----:B------:R-:W-:Y:S01]  /*35b0*/  NOP ;  /* 0x0000000000007918 */ /* 0x000fe20000000000 */
[----:B----4-:R-:W-:Y:S05]  /*35c0*/  EXIT ;  /* 0x000000000000794d */ /* 0x010fea0003800000 */
.L_x_39:
[----:B------:R-:W-:Y:S05]  /*35d0*/  BRA.U !UP0, `(.L_x_56) ;  /* 0x0000001508507547 */ /* 0x000fea000b800000 */
[----:B------:R-:W1:Y:S01]  /*35e0*/  LDC R0, c[0x0][0xd30] ;  /* 0x00034c00ff007b82 */ /* 0x000e620000000800 */
[----:B------:R-:W-:Y:S01]  /*35f0*/  UMOV UR4, 0x400 ;  /* 0x0000040000047882 */ /* 0x000fe20000000000 */
[----:B------:R-:W-:Y:S01]  /*3600*/  UISETP.NE.AND UP0, UPT, UR8, 0x2, UPT ;  /* 0x000000020800788c */ /* 0x000fe2000bf05270 */
[----:B------:R-:W-:Y:S01]  /*3610*/  IMAD.MOV.U32 R36, RZ, RZ, 0x1 ;  /* 0x00000001ff247424 */ /* 0x000fe200078e00ff */
[----:B------:R-:W-:Y:S01]  /*3620*/  ULEA UR4, UR37, UR4, 0x18 ;  /* 0x0000000425047291 */ /* 0x000fe2000f8ec0ff */
[----:B------:R-:W-:Y:S01]  /*3630*/  CS2R R34, SRZ ;  /* 0x0000000000227805 */ /* 0x000fe2000001ff00 */
[----:B------:R-:W-:Y:S01]  /*3640*/  IMAD.MOV.U32 R32, RZ, RZ, 0x4000 ;  /* 0x00004000ff207424 */ /* 0x000fe200078e00ff */
[----:B------:R-:W-:Y:S01]  /*3650*/  UPLOP3.LUT UP1, UPT, UPT, UPT, UPT, 0x40, 0x4 ;  /* 0x000000000004789c */ /* 0x000fe20003f2e870 */
[----:B------:R-:W2:Y:S01]  /*3660*/  LDC R27, c[0x0][0x370] ;  /* 0x0000dc00ff1b7b82 */ /* 0x000ea20000000800 */
[----:B------:R-:W-:Y:S02]  /*3670*/  UIADD3 UR5, UPT, UPT, UR4, 0x48, URZ ;  /* 0x0000004804057890 */ /* 0x000fe4000fffe0ff */
[----:B------:R-:W-:-:S02]  /*3680*/  USEL UR6, URZ, 0x1, UP0 ;  /* 0x00000001ff067887 */ /* 0x000fc40008000000 */
[----:B------:R-:W-:Y:S02]  /*3690*/  UIADD3 UR57, UPT, UPT, UR4, 0x30, URZ ;  /* 0x0000003004397890 */ /* 0x000fe4000fffe0ff */
[----:B------:R-:W-:Y:S01]  /*36a0*/  UIADD3 UR49, UPT, UPT, UR4, 0x38, URZ ;  /* 0x0000003804317890 */ /* 0x000fe2000fffe0ff */
[----:B------:R-:W4:Y:S01]  /*36b0*/  LDC R8, c[0x0][0xd0c] ;  /* 0x00034300ff087b82 */ /* 0x000f220000000800 */
[----:B------:R-:W-:Y:S02]  /*36c0*/  UIADD3 UR41, UPT, UPT, UR4, 0x40, URZ ;  /* 0x0000004004297890 */ /* 0x000fe4000fffe0ff */
[----:B------:R-:W-:-:S05]  /*36d0*/  UPRMT UR5, UR37, 0x654, UR5 ;  /* 0x0000065425057896 */ /* 0x000fca0008000005 */
[----:B------:R-:W2:Y:S01]  /*36e0*/  LDC R25, c[0x0][0xd20] ;  /* 0x00034800ff197b82 */ /* 0x000ea20000000800 */
[----:B-1----:R-:W-:-:S07]  /*36f0*/  ISETP.NE.AND P1, PT, R0, 0x1, PT ;  /* 0x000000010000780c */ /* 0x002fce0003f25270 */
[----:B------:R-:W1:Y:S08]  /*3700*/  LDC.64 R38, c[0x0][0x348] ;  /* 0x0000d200ff267b82 */ /* 0x000e700000000a00 */
[----:B------:R-:W1:Y:S08]  /*3710*/  LDC.64 R18, c[0x0][0xa88] ;  /* 0x0002a200ff127b82 */ /* 0x000e700000000a00 */
[----:B------:R-:W1:Y:S08]  /*3720*/  LDC.64 R22, c[0x0][0xd10] ;  /* 0x00034400ff167b82 */ /* 0x000e700000000a00 */
[----:B------:R-:W1:Y:S08]  /*3730*/  LDC.64 R6, c[0x0][0xd18] ;  /* 0x00034600ff067b82 */ /* 0x000e700000000a00 */
[----:B------:R-:W1:Y:S08]  /*3740*/  LDC.64 R4, c[0x0][0xd28] ;  /* 0x00034a00ff047b82 */ /* 0x000e700000000a00 */
[----:B------:R-:W1:Y:S08]  /*3750*/  LDC.64 R20, c[0x0][0xa90] ;  /* 0x0002a400ff147b82 */ /* 0x000e700000000a00 */
[----:B--2-4-:R-:W1:Y:S02]  /*3760*/  LDC R26, c[0x0][0x374] ;  /* 0x0000dd00ff1a7b82 */ /* 0x014e640000000800 */
.L_x_67:
[C---:B------:R-:W-:Y:S02]  /*3770*/  LEA R0, R35.reuse, UR4, 0x3 ;  /* 0x0000000423007c11 */ /* 0x040fe4000f8e18ff */
[----:B------:R-:W-:Y:S02]  /*3780*/  SHF.L.U32 R3, R34, 0x1f, RZ ;  /* 0x0000001f22037819 */ /* 0x000fe400000006ff */
[----:B------:R-:W-:Y:S02]  /*3790*/  LEA R28, R35, UR4, 0x4 ;  /* 0x00000004231c7c11 */ /* 0x000fe4000f8e20ff */
[----:B------:R-:W2:Y:S02]  /*37a0*/  SYNCS.PHASECHK.TRANS64.TRYWAIT P0, [R0+URZ+0x80], R3 ;  /* 0x00008003000075a7 */ /* 0x000ea400080011ff */
[----:B--2-4-:R-:W-:Y:S05]  /*37b0*/  @!P0 BRA `(.L_x_57) ;  /* 0x0000006000948947 */ /* 0x014fea0003800000 */
.L_x_140:
[----:B---3--:R-:W-:Y:S01]  /*37c0*/  ISETP.GE.AND P0, PT, R2, 0x1, PT ;  /* 0x000000010200780c */ /* 0x008fe20003f06270 */
[----:B------:R-:W3:Y:S01]  /*37d0*/  LDS.128 R28, [R28+0xf0] ;  /* 0x0000f0001c1c7984 */ /* 0x000ee20000000c00 */
[----:B--2---:R-:W-:Y:S01]  /*37e0*/  VIADD R0, R0, 0x90 ;  /* 0x0000009000007836 */ /* 0x004fe20000000000 */
[----:B------:R-:W-:Y:S01]  /*37f0*/  @!PT LDS RZ, [RZ] ;  /* 0x00000000fffff984 */ /* 0x000fe20000000800 */
[----:B------:R-:W-:Y:S01]  /*3800*/  @!PT LDS RZ, [RZ] ;  /* 0x00000000fffff984 */ /* 0x000fe20000000800 */
[----:B------:R-:W-:Y:S01]  /*3810*/  @!PT LDS RZ, [RZ] ;  /* 0x00000000fffff984 */ /* 0x000fe20000000800 */
[----:B------:R-:W-:Y:S01]  /*3820*/  @!PT LDS RZ, [RZ] ;  /* 0x00000000fffff984 */ /* 0x000fe20000000800 */
[----:B------:R2:W-:Y:S06]  /*3830*/  MEMBAR.ALL.CTA ;  /* 0x0000000000007992 */ /* 0x0005ec0000008000 */
[----:B--2---:R-:W2:Y:S01]  /*3840*/  FENCE.VIEW.ASYNC.S ;  /* 0x00000000000073c6 */ /* 0x004ea20000000000 */
[----:B------:R-:W-:Y:S04]  /*3850*/  PRMT R0, RZ, 0x654, R0 ;  /* 0x00000654ff007816 */ /* 0x000fe80000000000 */
[----:B--2---:R2:W-:Y:S01]  /*3860*/  SYNCS.ARRIVE.TRANS64.RED.A1T0 RZ, [R0+URZ], RZ ;  /* 0x000000ff00ff79a7 */ /* 0x0045e200081004ff */
[----:B---3--:R-:W-:Y:S11]  /*3870*/  LOP3.LUT P3, RZ, R30, 0x1, RZ, 0xc0, !PT ;  /* 0x000000011eff7812 */ /* 0x008ff6000786c0ff */
[----:B------:R-:W-:Y:S02]  /*3880*/  @!UPT UIADD3 URZ, UPT, UPT, URZ, URZ, URZ ;  /* 0x000000fffffff290 */ /* 0x000fe4000fffe0ff */
[----:B------:R-:W-:Y:S02]  /*3890*/  @P3 MOV R13, R28 ;  /* 0x0000001c000d3202 */ /* 0x000fe40000000f00 */
[----:B------:R-:W-:Y:S01]  /*38a0*/  @P3 LOP3.LUT R10, R29, 0xffff, RZ, 0xc0, !PT ;  /* 0x0000ffff1d0a3812 */ /* 0x000fe200078ec0ff */
[----:B--2---:R-:W-:Y:S06]  /*38b0*/  @!P0 BRA `(.L_x_58) ;  /* 0x0000000000a48947 */ /* 0x004fec0003800000 */
[----:B-1----:R-:W-:Y:S01]  /*38c0*/  IMAD.HI.U32 R42, R26, R7, RZ ;  /* 0x000000071a2a7227 */ /* 0x002fe200078e00ff */
[----:B------:R-:W-:Y:S02]  /*38d0*/  ISETP.NE.AND P0, PT, R6, 0x1, PT ;  /* 0x000000010600780c */ /* 0x000fe40003f05270 */
[----:B------:R-:W-:Y:S01]  /*38e0*/  ISETP.NE.AND P2, PT, R2, 0x1, PT ;  /* 0x000000010200780c */ /* 0x000fe20003f45270 */
[-C--:B------:R-:W-:Y:S01]  /*38f0*/  IMAD.HI.U32 R40, R27, R22.reuse, RZ ;  /* 0x000000161b287227 */ /* 0x080fe200078e00ff */
[----:B------:R-:W-:Y:S02]  /*3900*/  SHF.R.U32.HI R37, RZ, R25, R42 ;  /* 0x00000019ff257219 */ /* 0x000fe4000001162a */
[----:B------:R-:W-:Y:S01]  /*3910*/  ISETP.NE.AND P4, PT, R8, 0x1, PT ;  /* 0x000000010800780c */ /* 0x000fe20003f85270 */
[----:B-----5:R-:W-:Y:S01]  /*3920*/  IMAD.HI.U32 R46, R10, R7, RZ ;  /* 0x000000070a2e7227 */ /* 0x020fe200078e00ff */
[----:B------:R-:W-:Y:S02]  /*3930*/  SHF.R.U32.HI R40, RZ, R23, R40 ;  /* 0x00000017ff287219 */ /* 0x000fe40000011628 */
[----:B------:R-:W-:Y:S01]  /*3940*/  SEL R3, R26, R37, !P0 ;  /* 0x000000251a037207 */ /* 0x000fe20004000000 */
[----:B------:R-:W-:Y:S01]  /*3950*/  IMAD.HI.U32 R42, R13, R22, RZ ;  /* 0x000000160d2a7227 */ /* 0x000fe200078e00ff */
[----:B------:R-:W-:Y:S02]  /*3960*/  SEL R11, R27, R40, !P4 ;  /* 0x000000281b0b7207 */ /* 0x000fe40006000000 */
[----:B------:R-:W-:Y:S01]  /*3970*/  SHF.R.U32.HI R37, RZ, R25, R46 ;  /* 0x00000019ff257219 */ /* 0x000fe2000001162e */
[-C--:B------:R-:W-:Y:S01]  /*3980*/  IMAD.HI.U32 R44, R3, R4.reuse, RZ ;  /* 0x00000004032c7227 */ /* 0x080fe200078e00ff */
[----:B------:R-:W-:Y:S02]  /*3990*/  SHF.R.U32.HI R42, RZ, R23, R42 ;  /* 0x00000017ff2a7219 */ /* 0x000fe4000001162a */
[----:B------:R-:W-:Y:S01]  /*39a0*/  SEL R9, R10, R37, !P0 ;  /* 0x000000250a097207 */ /* 0x000fe20004000000 */
[-C--:B------:R-:W-:Y:S01]  /*39b0*/  IMAD.HI.U32 R40, R11, R4.reuse, RZ ;  /* 0x000000040b287227 */ /* 0x080fe200078e00ff */
[-C--:B------:R-:W-:Y:S03]  /*39c0*/  @P2 SHF.R.U32.HI R3, RZ, R5.reuse, R44 ;  /* 0x00000005ff032219 */ /* 0x080fe6000001162c */
[----:B------:R-:W-:Y:S01]  /*39d0*/  IMAD.HI.U32 R16, R9, R4, RZ ;  /* 0x0000000409107227 */ /* 0x000fe200078e00ff */
[----:B------:R-:W-:Y:S03]  /*39e0*/  @P2 SHF.R.U32.HI R11, RZ, R5, R40 ;  /* 0x00000005ff0b2219 */ /* 0x000fe60000011628 */
[C---:B------:R-:W-:Y:S01]  /*39f0*/  IMAD R12, R2.reuse, R3, RZ ;  /* 0x00000003020c7224 */ /* 0x040fe200078e02ff */
[----:B------:R-:W-:Y:S01]  /*3a00*/  SEL R3, R13, R42, !P4 ;  /* 0x0000002a0d037207 */ /* 0x000fe20006000000 */
[C---:B------:R-:W-:Y:S01]  /*3a10*/  IMAD R14, R2.reuse, R11, RZ ;  /* 0x0000000b020e7224 */ /* 0x040fe200078e02ff */
[----:B------:R-:W-:Y:S02]  /*3a20*/  SHF.R.U32.HI R16, RZ, R5, R16 ;  /* 0x00000005ff107219 */ /* 0x000fe40000011610 */
[C---:B------:R-:W-:Y:S02]  /*3a30*/  ISETP.GE.AND P0, PT, R9.reuse, R12, PT ;  /* 0x0000000c0900720c */ /* 0x040fe40003f06270 */
[----:B------:R-:W-:Y:S02]  /*3a40*/  SEL R17, R9, R16, !P2 ;  /* 0x0000001009117207 */ /* 0x000fe40005000000 */
[C---:B------:R-:W-:Y:S03]  /*3a50*/  ISETP.GE.OR P0, PT, R3.reuse, R14, P0 ;  /* 0x0000000e0300720c */ /* 0x040fe60000706670 */
[----:B------:R-:W-:Y:S04]  /*3a60*/  IMAD.MOV R15, RZ, RZ, -R17 ;  /* 0x000000ffff0f7224 */ /* 0x000fe800078e0a11 */
[----:B------:R-:W-:Y:S06]  /*3a70*/  IMAD R15, R2, R15, R9 ;  /* 0x0000000f020f7224 */ /* 0x000fec00078e0209 */
[C---:B------:R-:W-:Y:S05]  /*3a80*/  @!P0 IMAD.HI.U32 R12, R3.reuse, R4, RZ ;  /* 0x00000004030c8227 */ /* 0x040fea00078e00ff */
[----:B------:R-:W-:Y:S04]  /*3a90*/  @!P0 SHF.R.U32.HI R12, RZ, R5, R12 ;  /* 0x00000005ff0c8219 */ /* 0x000fe8000001160c */
[----:B------:R-:W-:Y:S01]  /*3aa0*/  @!P0 SEL R0, R3, R12, !P2 ;  /* 0x0000000c03008207 */ /* 0x000fe20005000000 */
[----:B------:R-:W-:Y:S03]  /*3ab0*/  IMAD.MOV R12, RZ, RZ, -R3 ;  /* 0x000000ffff0c7224 */ /* 0x000fe600078e0a03 */
[----:B------:R-:W-:Y:S01]  /*3ac0*/  @!P0 IADD3 R16, PT, PT, R17, -R0, RZ ;  /* 0x8000000011108210 */ /* 0x000fe20007ffe0ff */
[----:B------:R-:W-:Y:S01]  /*3ad0*/  @!P0 IMAD R0, R11, R15, R0 ;  /* 0x0000000f0b008224 */ /* 0x000fe200078e0200 */
[----:B------:R-:W-:Y:S01]  /*3ae0*/  IADD3 R11, PT, PT, -R9, RZ, RZ ;  /* 0x000000ff090b7210 */ /* 0x000fe20007ffe1ff */
[----:B------:R-:W-:Y:S02]  /*3af0*/  IMAD R13, R8, R12, R13 ;  /* 0x0000000c080d7224 */ /* 0x000fe400078e020d */
[----:B------:R-:W-:Y:S02]  /*3b00*/  @!P0 IMAD R9, R16, R2, R3 ;  /* 0x0000000210098224 */ /* 0x000fe400078e0203 */
[----:B------:R-:W-:Y:S02]  /*3b10*/  @!P0 IMAD.MOV.U32 R3, RZ, RZ, R0 ;  /* 0x000000ffff038224 */ /* 0x000fe400078e0000 */
[----:B------:R-:W-:Y:S02]  /*3b20*/  IMAD R10, R6, R11, R10 ;  /* 0x0000000b060a7224 */ /* 0x000fe400078e020a */
[----:B------:R-:W-:Y:S02]  /*3b30*/  IMAD R13, R3, R8, R13 ;  /* 0x00000008030d7224 */ /* 0x000fe400078e020d */
[----:B------:R-:W-:Y:S02]  /*3b40*/  IMAD R10, R9, R6, R10 ;  /* 0x00000006090a7224 */ /* 0x000fe400078e020a */
.L_x_58:
[----:B------:R-:W-:Y:S05]  /*3b50*/  BRA.U UP1, `(.L_x_59) ;  /* 0x0000000101107547 */ /* 0x000fea000b800000 */
[----:B------:R-:W-:Y:S04]  /*3b60*/  MOV R0, UR6 ;  /* 0x0000000600007c02 */ /* 0x000fe80008000f00 */
[----:B------:R-:W-:Y:S04]  /*3b70*/  SHF.L.U32 R3, R0, 0x1f, RZ ;  /* 0x0000001f00037819 */ /* 0x000fe800000006ff */
[----:B------:R-:W2:Y:S02]  /*3b80*/  SYNCS.PHASECHK.TRANS64.TRYWAIT P0, [UR4+0x78], R3 ;  /* 0x00007803ff0075a7 */ /* 0x000ea40008001104 */
[----:B--2---:R-:W-:Y:S05]  /*3b90*/  @!P0 BRA `(.L_x_60) ;  /* 0x0000005c00b08947 */ /* 0x004fea0003800000 */
.L_x_59:
[----:B-1----:R-:W-:Y:S01]  /*3ba0*/  ISETP.NE.U32.AND P0, PT, R20, RZ, PT ;  /* 0x000000ff1400720c */ /* 0x002fe20003f05070 */
[----:B------:R-:W-:Y:S01]  /*3bb0*/  USHF.L.U32 UR58, UR11, 0x7, URZ ;  /* 0x000000070b3a7899 */ /* 0x000fe200080006ff */
[----:B------:R-:W-:Y:S02]  /*3bc0*/  R2UR UR59, R24 ;  /* 0x00000000183b72ca */ /* 0x000fe400000e0000 */
[C---:B------:R-:W-:Y:S02]  /*3bd0*/  ISETP.NE.AND.EX P0, PT, R21.reuse, RZ, PT, P0 ;  /* 0x000000ff1500720c */ /* 0x040fe40003f05300 */
[----:B------:R-:W-:Y:S02]  /*3be0*/  ISETP.NE.U32.AND P2, PT, R20, RZ, PT ;  /* 0x000000ff1400720c */ /* 0x000fe40003f45070 */
[----:B------:R-:W-:Y:S02]  /*3bf0*/  SHF.L.U32 R11, R36, 0x1f, RZ ;  /* 0x0000001f240b7819 */ /* 0x000fe400000006ff */
[----:B------:R-:W-:Y:S05]  /*3c00*/  ISETP.NE.AND.EX P2, PT, R21, RZ, PT, P2 ;  /* 0x000000ff1500720c */ /* 0x000fea0003f45320 */
[----:B------:R-:W-:Y:S02]  /*3c10*/  USHF.L.U32 UR59, UR59, 0x7, URZ ;  /* 0x000000073b3b7899 */ /* 0x000fe400080006ff */
[----:B------:R-:W-:Y:S10]  /*3c20*/  @!P0 BRA `(.L_x_61) ;  /* 0x00000000002c8947 */ /* 0x000ff40003800000 */
[----:B------:R-:W-:Y:S01]  /*3c30*/  ISETP.NE.U32.AND P0, PT, R18, RZ, PT ;  /* 0x000000ff1200720c */ /* 0x000fe20003f05070 */
[----:B------:R-:W-:Y:S03]  /*3c40*/  IMAD.MOV.U32 R89, RZ, RZ, 0x1 ;  /* 0x00000001ff597424 */ /* 0x000fe600078e00ff */
[----:B------:R-:W-:Y:S11]  /*3c50*/  ISETP.NE.AND.EX P0, PT, R19, RZ, PT, P0 ;  /* 0x000000ff1300720c */ /* 0x000ff60003f05300 */
[----:B------:R-:W-:Y:S02]  /*3c60*/  @!UPT UIADD3 URZ, UPT, UPT, URZ, URZ, URZ ;  /* 0x000000fffffff290 */ /* 0x000fe4000fffe0ff */
[----:B------:R-:W1:Y:S01]  /*3c70*/  @P0 LDC.64 R14, c[0x0][0xa88] ;  /* 0x0002a200ff0e0b82 */ /* 0x000e620000000a00 */
[----:B--2---:R-:W-:Y:S04]  /*3c80*/  @P0 IMAD R0, R20, UR36, RZ ;  /* 0x0000002414000c24 */ /* 0x004fe8000f8e02ff */
[----:B-1----:R-:W-:Y:S04]  /*3c90*/  @P0 IMAD.WIDE R14, R0, 0x4, R14 ;  /* 0x00000004000e0825 */ /* 0x002fe800078e020e */
[----:B------:R-:W-:Y:S01]  /*3ca0*/  HFMA2 R0, -RZ, RZ, 0, 5.9604644775390625e-08 ;  /* 0x00000001ff007431 */ /* 0x000fe200000001ff */
[----:B-----5:R1:W5:Y:S04]  /*3cb0*/  @P0 LDG.E R49, desc[UR38][R14.64] ;  /* 0x000000260e310981 */ /* 0x020368000c1e1900 */
[----:B------:R-:W-:Y:S01]  /*3cc0*/  @!P0 PRMT R89, R0, 0x7610, R89 ;  /* 0x0000761000598816 */ /* 0x000fe20000000059 */
[----:B-1----:R-:W3:Y:S06]  /*3cd0*/  @!P0 LDC R49, c[0x0][0xa80] ;  /* 0x0002a000ff318b82 */ /* 0x002eec0000000800 */
.L_x_61:
[----:B---3-5:R-:W-:Y:S01]  /*3ce0*/  @!P2 FSETP.EQ.AND P0, PT, R49, RZ, PT ;  /* 0x000000ff3100a20b */ /* 0x028fe20003f02000 */
[----:B------:R-:W-:Y:S01]  /*3cf0*/  @!UPT UIADD3 URZ, UPT, UPT, URZ, URZ, URZ ;  /* 0x000000fffffff290 */ /* 0x000fe2000fffe0ff */
[----:B------:R-:W-:Y:S11]  /*3d00*/  @!P2 BRA `(.L_x_62) ;  /* 0x000000000018a947 */ /* 0x000ff60003800000 */
[----:B------:R-:W-:Y:S02]  /*3d10*/  LOP3.LUT P2, RZ, R89, 0xff, RZ, 0xc0, !PT ;  /* 0x000000ff59ff7812 */ /* 0x000fe4000784c0ff */
[----:B------:R-:W-:Y:S04]  /*3d20*/  ISETP.NE.U32.AND P0, PT, R18, RZ, PT ;  /* 0x000000ff1200720c */ /* 0x000fe80003f05070 */
[----:B------:R-:W-:Y:S04]  /*3d30*/  ISETP.NE.AND.EX P0, PT, R19, RZ, PT, P0 ;  /* 0x000000ff1300720c */ /* 0x000fe80003f05300 */
[----:B------:R-:W-:Y:S03]  /*3d40*/  PLOP3.LUT P0, PT, P0, PT, PT, 0x8, 0x80 ;  /* 0x000000000080781c */ /* 0x000fe6000070e170 */
[----:B------:R-:W-:Y:S11]  /*3d50*/  @P2 FSETP.EQ.AND P0, PT, R49, RZ, PT ;  /* 0x000000ff3100220b */ /* 0x000ff60003f02000 */
[----:B------:R-:W-:Y:S02]  /*3d60*/  @!UPT UIADD3 URZ, UPT, UPT, URZ, URZ, URZ ;  /* 0x000000fffffff290 */ /* 0x000fe4000fffe0ff */
.L_x_62:
[----:B------:R-:W1:Y:S01]  /*3d70*/  SYNCS.PHASECHK.TRANS64.TRYWAIT P2, [UR4+0x50], R11 ;  /* 0x0000500bff0075a7 */ /* 0x000e620008041104 */
[----:B------:R-:W-:Y:S04]  /*3d80*/  ELECT P4, URZ, PT ;  /* 0x0000000000ff782f */ /* 0x000fe80003880000 */
[----:B------:R-:W-:Y:S11]  /*3d90*/  PLOP3.LUT P4, PT, P0, P4, PT, 0xf2, 0x2f ;  /* 0x00000000002f781c */ /* 0x000ff60000789e72 */
[----:B------:R-:W-:Y:S02]  /*3da0*/  @!UPT UIADD3 URZ, UPT, UPT, URZ, URZ, URZ ;  /* 0x000000fffffff290 */ /* 0x000fe4000fffe0ff */
[----:B------:R-:W-:Y:S05]  /*3db0*/  @!P4 IADD3 R9, P0, PT, R38, 0x780, RZ ;  /* 0x000007802609c810 */ /* 0x000fea0007f1e0ff */
[----:B--2---:R-:W-:Y:S01]  /*3dc0*/  @!P4 IMAD.X R3, RZ, RZ, R39, P0 ;  /* 0x000000ffff03c224 */ /* 0x004fe200000e0627 */
[----:B-1----:R-:W-:Y:S07]  /*3dd0*/  @!P2 BRA `(.L_x_63) ;  /* 0x0000005c0038a947 */ /* 0x002fee0003800000 */
.L_x_143:
[----:B------:R-:W-:Y:S01]  /*3de0*/  @!P4 R2UR UR8, R9 ;  /* 0x000000000908c2ca */ /* 0x000fe200000e0000 */
[----:B------:R-:W-:Y:S01]  /*3df0*/  VOTEU.ALL UP3, P4 ;  /* 0x0000000000ff7886 */ /* 0x000fe20002060000 */
[----:B------:R-:W-:Y:S01]  /*3e00*/  @!P4 R2UR UR7, R3 ;  /* 0x000000000307c2ca */ /* 0x000fe200000e0000 */
[----:B------:R-:W-:Y:S01]  /*3e10*/  VOTEU.ALL UP2, P4 ;  /* 0x0000000000ff7886 */ /* 0x000fe20002040000 */
[----:B------:R-:W-:Y:S01]  /*3e20*/  UMOV UR14, 0x0 ;  /* 0x00000000000e7882 */ /* 0x000fe20000000000 */
[----:B------:R-:W-:Y:S01]  /*3e30*/  UMOV UR15, 0x10000000 ;  /* 0x10000000000f7882 */ /* 0x000fe20000000000 */
[----:B------:R-:W-:Y:S01]  /*3e40*/  @!UP3 UIADD3 UR56, UPT, UPT, UR4, 0x200, URZ ;  /* 0x000002000438b890 */ /* 0x000fe2000fffe0ff */
[----:B-1----:R-:W-:Y:S01]  /*3e50*/  @!P4 IMAD.MOV.U32 R0, RZ, RZ, 0x4000 ;  /* 0x00004000ff00c424 */ /* 0x002fe200078e00ff */
[----:B------:R-:W-:Y:S01]  /*3e60*/  UMOV UR60, UR36 ;  /* 0x00000024003c7c82 */ /* 0x000fe20008000000 */
[----:B------:R-:W-:Y:S01]  /*3e70*/  @!UP3 UIADD3 UR26, UPT, UPT, UR58, 0x20, URZ ;  /* 0x000000203a1ab890 */ /* 0x000fe2000fffe0ff */
[----:B------:R-:W-:Y:S01]  /*3e80*/  @!P4 IADD3 R9, P0, PT, R38, 0x780, RZ ;  /* 0x000007802609c810 */ /* 0x000fe20007f1e0ff */
[----:B------:R-:W-:Y:S02]  /*3e90*/  @!UP3 UIADD3 UR24, UPT, UPT, UR4, 0x1200, URZ ;  /* 0x000012000418b890 */ /* 0x000fe4000fffe0ff */
[----:B------:R-:W-:Y:S01]  /*3ea0*/  IMAD.U32 R14, RZ, RZ, UR8 ;  /* 0x00000008ff0e7e24 */ /* 0x000fe2000f8e00ff */
[----:B------:R-:W-:Y:S01]  /*3eb0*/  VOTEU.ALL UP1, P4 ;  /* 0x0000000000ff7886 */ /* 0x000fe20002020000 */
[----:B------:R-:W-:Y:S01]  /*3ec0*/  IMAD.U32 R15, RZ, RZ, UR7 ;  /* 0x00000007ff0f7e24 */ /* 0x000fe2000f8e00ff */
[----:B------:R-:W-:Y:S01]  /*3ed0*/  UMOV UR25, UR57 ;  /* 0x0000003900197c82 */ /* 0x000fe20008000000 */
[----:B------:R-:W-:Y:S01]  /*3ee0*/  UMOV UR27, UR59 ;  /* 0x0000003b001b7c82 */ /* 0x000fe20008000000 */
[----:B------:R-:W-:Y:S01]  /*3ef0*/  @!P4 R2UR UR22, R14 ;  /* 0x000000000e16c2ca */ /* 0x000fe200000e0000 */
[----:B------:R-:W-:Y:S01]  /*3f00*/  UMOV UR28, UR36 ;  /* 0x00000024001c7c82 */ /* 0x000fe20008000000 */
[----:B------:R-:W-:Y:S01]  /*3f10*/  @!P4 R2UR UR23, R15 ;  /* 0x000000000f17c2ca */ /* 0x000fe200000e0000 */
[----:B------:R-:W-:Y:S01]  /*3f20*/  @!UP3 UIADD3 UR18, UPT, UPT, UR58, 0x40, URZ ;  /* 0x000000403a12b890 */ /* 0x000fe2000fffe0ff */
[----:B------:R-:W-:Y:S01]  /*3f30*/  @!P4 IMAD.X R3, RZ, RZ, R39, P0 ;  /* 0x000000ffff03c224 */ /* 0x000fe200000e0627 */
[----:B------:R-:W-:Y:S01]  /*3f40*/  @!UP3 UIADD3 UR16, UPT, UPT, UR4, 0x2200, URZ ;  /* 0x000022000410b890 */ /* 0x000fe2000fffe0ff */
[----:B------:R-:W-:Y:S01]  /*3f50*/  VOTEU.ALL UP0, P4 ;  /* 0x0000000000ff7886 */ /* 0x000fe20002000000 */
[----:B------:R-:W-:Y:S01]  /*3f60*/  UMOV UR17, UR57 ;  /* 0x0000003900117c82 */ /* 0x000fe20008000000 */
[----:B------:R-:W-:Y:S01]  /*3f70*/  UMOV UR19, UR59 ;  /* 0x0000003b00137c82 */ /* 0x000fe20008000000 */
[----:B------:R-:W-:Y:S01]  /*3f80*/  UMOV UR20, UR36 ;  /* 0x0000002400147c82 */ /* 0x000fe20008000000 */
[----:B------:R-:W-:Y:S02]  /*3f90*/  @!UP3 UIADD3 UR10, UPT, UPT, UR58, 0x60, URZ ;  /* 0x000000603a0ab890 */ /* 0x000fe4000fffe0ff */
[----:B------:R-:W-:Y:S03]  /*3fa0*/  @!UP3 UIADD3 UR8, UPT, UPT, UR4, 0x3200, URZ ;  /* 0x000032000408b890 */ /* 0x000fe6000fffe0ff */
[----:B------:R1:W-:Y:S01]  /*3fb0*/  @!UP2 UTMALDG.3D [UR56], [UR22], desc[UR14] ;  /* 0x00000e381600a5b4 */ /* 0x0003e20008011000 */
[----:B------:R-:W-:Y:S01]  /*3fc0*/  UMOV UR9, UR57 ;  /* 0x0000003900097c82 */ /* 0x000fe20008000000 */
[----:B------:R-:W-:Y:S01]  /*3fd0*/  UMOV UR11, UR59 ;  /* 0x0000003b000b7c82 */ /* 0x000fe20008000000 */
[----:B------:R-:W-:Y:S01]  /*3fe0*/  UMOV UR12, UR36 ;  /* 0x00000024000c7c82 */ /* 0x000fe20008000000 */
[----:B------:R-:W-:Y:S01]  /*3ff0*/  UPRMT UR7, UR37, 0x654, UR57 ;  /* 0x0000065425077896 */ /* 0x000fe20008000039 */
[----:B------:R1:W-:Y:S01]  /*4000*/  @!UP1 UTMALDG.3D [UR24], [UR22], desc[UR14] ;  /* 0x00000e18160095b4 */ /* 0x0003e20008011000 */
[----:B------:R-:W-:Y:S01]  /*4010*/  VOTEU.ALL UP1, P4 ;  /* 0x0000000000ff7886 */ /* 0x000fe20002020000 */
[----:B------:R1:W-:Y:S04]  /*4020*/  @!UP0 UTMALDG.3D [UR16], [UR22], desc[UR14] ;  /* 0x00000e10160085b4 */ /* 0x0003e80008011000 */
[----:B------:R1:W-:Y:S01]  /*4030*/  @!UP1 UTMALDG.3D [UR8], [UR22], desc[UR14] ;  /* 0x00000e08160095b4 */ /* 0x0003e20008011000 */
[----:B------:R1:W-:Y:S01]  /*4040*/  @!P4 SYNCS.ARRIVE.TRANS64.RED.A0TR RZ, [UR4+0x30], R0 ;  /* 0x00003000ffffc9a7 */ /* 0x0003e20008300404 */
[----:B------:R-:W-:Y:S01]  /*4050*/  SYNCS.ARRIVE.TRANS64.RED.A1T0 RZ, [UR7], RZ ;  /* 0x000000ffffff79a7 */ /* 0x000fe20008100407 */
[----:B------:R-:W2:Y:S02]  /*4060*/  SYNCS.PHASECHK.TRANS64.TRYWAIT P2, [UR4+0x58], R11 ;  /* 0x0000580bff0075a7 */ /* 0x000ea40008041104 */
[----:B-12---:R-:W-:Y:S05]  /*4070*/  @!P2 BRA `(.L_x_64) ;  /* 0x0000005800a8a947 */ /* 0x006fea0003800000 */
.L_x_145:
        /* <DEDUP_REMOVED lines=8> */
[----:B------:R-:W-:Y:S01]  /*4100*/  @!UP3 UIADD3 UR48, UPT, UPT, UR4, 0x4200, URZ ;  /* 0x000042000430b890 */ /* 0x000fe2000fffe0ff */
[----:B------:R-:W-:Y:S01]  /*4110*/  @!P4 IADD3 R37, P0, PT, R38, 0x780, RZ ;  /* 0x000007802625c810 */ /* 0x000fe20007f1e0ff */
[----:B------:R-:W-:Y:S01]  /*4120*/  UMOV UR50, UR58 ;  /* 0x0000003a00327c82 */ /* 0x000fe20008000000 */
[----:B------:R-:W-:Y:S01]  /*4130*/  UMOV UR52, UR36 ;  /* 0x0000002400347c82 */ /* 0x000fe20008000000 */
[----:B------:R-:W-:Y:S01]  /*4140*/  @!UP3 UIADD3 UR26, UPT, UPT, UR58, 0x20, URZ ;  /* 0x000000203a1ab890 */ /* 0x000fe2000fffe0ff */
[----:B------:R-:W-:Y:S01]  /*4150*/  IMAD.U32 R14, RZ, RZ, UR8 ;  /* 0x00000008ff0e7e24 */ /* 0x000fe2000f8e00ff */
[----:B------:R-:W-:Y:S01]  /*4160*/  @!UP3 UIADD3 UR24, UPT, UPT, UR4, 0x5200, URZ ;  /* 0x000052000418b890 */ /* 0x000fe2000fffe0ff */
[----:B------:R-:W-:Y:S01]  /*4170*/  IMAD.U32 R15, RZ, RZ, UR7 ;  /* 0x00000007ff0f7e24 */ /* 0x000fe2000f8e00ff */
[----:B------:R-:W-:Y:S01]  /*4180*/  VOTEU.ALL UP1, P4 ;  /* 0x0000000000ff7886 */ /* 0x000fe20002020000 */
[----:B------:R-:W-:Y:S01]  /*4190*/  UMOV UR25, UR49 ;  /* 0x0000003100197c82 */ /* 0x000fe20008000000 */
[----:B------:R-:W-:Y:S01]  /*41a0*/  @!P4 R2UR UR22, R14 ;  /* 0x000000000e16c2ca */ /* 0x000fe200000e0000 */
[----:B------:R-:W-:Y:S01]  /*41b0*/  UMOV UR28, UR36 ;  /* 0x00000024001c7c82 */ /* 0x000fe20008000000 */
[----:B------:R-:W-:Y:S01]  /*41c0*/  @!P4 R2UR UR23, R15 ;  /* 0x000000000f17c2ca */ /* 0x000fe200000e0000 */
[----:B------:R-:W-:Y:S01]  /*41d0*/  UMOV UR27, UR51 ;  /* 0x00000033001b7c82 */ /* 0x000fe20008000000 */
        /* <DEDUP_REMOVED lines=8> */
[----:B------:R-:W-:Y:S02]  /*4260*/  @!UP3 UIADD3 UR8, UPT, UPT, UR4, 0x7200, URZ ;  /* 0x000072000408b890 */ /* 0x000fe4000fffe0ff */
        /* <DEDUP_REMOVED lines=13> */
.L_x_147:
[----:B------:R-:W2:Y:S01]  /*4340*/  LDC.64 R16, c[0x0][0xd10] ;  /* 0x00034400ff107b82 */ /* 0x000ea20000000a00 */
[----:B------:R-:W-:Y:S01]  /*4350*/  @!P4 R2UR UR8, R37 ;  /* 0x000000002508c2ca */ /* 0x000fe200000e0000 */
[----:B------:R-:W-:Y:S01]  /*4360*/  VOTEU.ALL UP3, P4 ;  /* 0x0000000000ff7886 */ /* 0x000fe20002060000 */
[----:B------:R-:W-:Y:S01]  /*4370*/  @!P4 R2UR UR7, R24 ;  /* 0x000000001807c2ca */ /* 0x000fe200000e0000 */
[----:B------:R-:W-:Y:S01]  /*4380*/  VOTEU.ALL UP2, P4 ;  /* 0x0000000000ff7886 */ /* 0x000fe20002040000 */
[----:B------:R-:W-:Y:S03]  /*4390*/  UMOV UR14, 0x0 ;  /* 0x00000000000e7882 */ /* 0x000fe60000000000 */
[----:B------:R-:W3:Y:S01]  /*43a0*/  LDC.64 R14, c[0x0][0xd18] ;  /* 0x00034600ff0e7b82 */ /* 0x000ee20000000a00 */
[----:B------:R-:W-:Y:S01]  /*43b0*/  @!UP3 UIADD3 UR43, UPT, UPT, UR59, 0x40, URZ ;  /* 0x000000403b2bb890 */ /* 0x000fe2000fffe0ff */
[----:B------:R-:W-:Y:S01]  /*43c0*/  @!P4 IMAD.MOV.U32 R24, RZ, RZ, 0x4000 ;  /* 0x00004000ff18c424 */ /* 0x000fe200078e00ff */
[----:B------:R-:W-:Y:S01]  /*43d0*/  @!UP3 UIADD3 UR40, UPT, UPT, UR4, 0x8200, URZ ;  /* 0x000082000428b890 */ /* 0x000fe2000fffe0ff */
[----:B------:R-:W-:Y:S01]  /*43e0*/  @P3 SHF.R.U32.HI R33, RZ, 0x10, R29 ;  /* 0x00000010ff213819 */ /* 0x000fe2000001161d */
[----:B------:R-:W-:Y:S03]  /*43f0*/  UMOV UR15, 0x10000000 ;  /* 0x10000000000f7882 */ /* 0x000fe60000000000 */
[----:B-1----:R-:W1:Y:S01]  /*4400*/  @!P1 LDC R0, c[0x0][0xd20] ;  /* 0x00034800ff009b82 */ /* 0x002e620000000800 */
[----:B------:R-:W-:Y:S01]  /*4410*/  UMOV UR42, UR58 ;  /* 0x0000003a002a7c82 */ /* 0x000fe20008000000 */
[----:B------:R-:W-:Y:S01]  /*4420*/  IMAD.U32 R40, RZ, RZ, UR8 ;  /* 0x00000008ff287e24 */ /* 0x000fe2000f8e00ff */
[----:B------:R-:W-:Y:S05]  /*4430*/  UMOV UR44, UR36 ;  /* 0x00000024002c7c82 */ /* 0x000fea0008000000 */
[----:B------:R-:W4:Y:S01]  /*4440*/  @!P1 LDC R3, c[0x0][0xd0c] ;  /* 0x00034300ff039b82 */ /* 0x000f220000000800 */
[----:B------:R-:W-:Y:S01]  /*4450*/  IMAD.U32 R41, RZ, RZ, UR7 ;  /* 0x00000007ff297e24 */ /* 0x000fe2000f8e00ff */
[----:B------:R-:W-:Y:S01]  /*4460*/  @!UP3 UIADD3 UR26, UPT, UPT, UR58, 0x20, URZ ;  /* 0x000000203a1ab890 */ /* 0x000fe2000fffe0ff */
[----:B------:R-:W-:Y:S01]  /*4470*/  @!P4 R2UR UR22, R40 ;  /* 0x000000002816c2ca */ /* 0x000fe200000e0000 */
[----:B------:R-:W-:Y:S01]  /*4480*/  @!UP3 UIADD3 UR24, UPT, UPT, UR4, 0x9200, URZ ;  /* 0x000092000418b890 */ /* 0x000fe2000fffe0ff */
[----:B------:R-:W-:Y:S01]  /*4490*/  VIADD R35, R35, 0x1 ;  /* 0x0000000123237836 */ /* 0x000fe20000000000 */
[----:B------:R-:W-:Y:S01]  /*44a0*/  @!P4 R2UR UR23, R41 ;  /* 0x000000002917c2ca */ /* 0x000fe200000e0000 */
[----:B------:R-:W-:Y:S01]  /*44b0*/  VOTEU.ALL UP1, P4 ;  /* 0x0000000000ff7886 */ /* 0x000fe20002020000 */
[----:B------:R-:W-:Y:S01]  /*44c0*/  UMOV UR25, UR41 ;  /* 0x0000002900197c82 */ /* 0x000fe20008000000 */
[----:B------:R-:W-:Y:S01]  /*44d0*/  UMOV UR28, UR36 ;  /* 0x00000024001c7c82 */ /* 0x000fe20008000000 */
[----:B------:R-:W-:Y:S01]  /*44e0*/  UMOV UR27, UR43 ;  /* 0x0000002b001b7c82 */ /* 0x000fe20008000000 */
[----:B------:R-:W-:Y:S02]  /*44f0*/  @!UP3 UIADD3 UR18, UPT, UPT, UR58, 0x40, URZ ;  /* 0x000000403a12b890 */ /* 0x000fe4000fffe0ff */
[----:B------:R-:W-:Y:S01]  /*4500*/  @!UP3 UIADD3 UR16, UPT, UPT, UR4, 0xa200, URZ ;  /* 0x0000a2000410b890 */ /* 0x000fe2000fffe0ff */
[----:B------:R-:W-:Y:S01]  /*4510*/  VOTEU.ALL UP0, P4 ;  /* 0x0000000000ff7886 */ /* 0x000fe20002000000 */
[----:B------:R-:W-:Y:S01]  /*4520*/  UMOV UR17, UR41 ;  /* 0x0000002900117c82 */ /* 0x000fe20008000000 */
[----:B------:R-:W-:Y:S01]  /*4530*/  UMOV UR20, UR36 ;  /* 0x0000002400147c82 */ /* 0x000fe20008000000 */
[----:B------:R-:W-:Y:S02]  /*4540*/  UMOV UR19, UR43 ;  /* 0x0000002b00137c82 */ /* 0x000fe40008000000 */
[----:B------:R1:W-:Y:S01]  /*4550*/  @!UP2 UTMALDG.3D [UR40], [UR22], desc[UR14] ;  /* 0x00000e281600a5b4 */ /* 0x0003e20008011000 */
[----:B------:R-:W-:Y:S02]  /*4560*/  @!UP3 UIADD3 UR10, UPT, UPT, UR58, 0x60, URZ ;  /* 0x000000603a0ab890 */ /* 0x000fe4000fffe0ff */
[----:B------:R-:W-:Y:S01]  /*4570*/  @!UP3 UIADD3 UR8, UPT, UPT, UR4, 0xb200, URZ ;  /* 0x0000b2000408b890 */ /* 0x000fe2000fffe0ff */
[----:B------:R-:W-:Y:S01]  /*4580*/  UMOV UR9, UR41 ;  /* 0x0000002900097c82 */ /* 0x000fe20008000000 */
[----:B------:R-:W-:Y:S01]  /*4590*/  UMOV UR12, UR36 ;  /* 0x00000024000c7c82 */ /* 0x000fe20008000000 */
[----:B------:R-:W-:Y:S01]  /*45a0*/  UMOV UR11, UR43 ;  /* 0x0000002b000b7c82 */ /* 0x000fe20008000000 */
[----:B------:R1:W-:Y:S01]  /*45b0*/  @!UP1 UTMALDG.3D [UR24], [UR22], desc[UR14] ;  /* 0x00000e18160095b4 */ /* 0x0003e20008011000 */
[----:B------:R-:W-:Y:S01]  /*45c0*/  VOTEU.ALL UP1, P4 ;  /* 0x0000000000ff7886 */ /* 0x000fe20002020000 */
[----:B------:R-:W-:Y:S01]  /*45d0*/  UPRMT UR7, UR37, 0x654, UR41 ;  /* 0x0000065425077896 */ /* 0x000fe20008000029 */
[----:B--2---:R-:W-:Y:S01]  /*45e0*/  @!P1 IMAD.HI.U32 R12, R13, R16, RZ ;  /* 0x000000100d0c9227 */ /* 0x004fe200078e00ff */
[----:B---3--:R-:W-:Y:S02]  /*45f0*/  @!P1 ISETP.NE.AND P0, PT, R14, 0x1, PT ;  /* 0x000000010e00980c */ /* 0x008fe40003f05270 */
[----:B----4-:R-:W-:Y:S01]  /*4600*/  @!P1 ISETP.NE.AND P2, PT, R3, 0x1, PT ;  /* 0x000000010300980c */ /* 0x010fe20003f45270 */
[C---:B------:R-:W-:Y:S01]  /*4610*/  @!P1 IMAD.HI.U32 R9, R10.reuse, R15, RZ ;  /* 0x0000000f0a099227 */ /* 0x040fe200078e00ff */
[----:B------:R2:W-:Y:S02]  /*4620*/  @!UP0 UTMALDG.3D [UR16], [UR22], desc[UR14] ;  /* 0x00000e10160085b4 */ /* 0x0005e40008011000 */
[----:B------:R-:W-:Y:S02]  /*4630*/  @!P1 SHF.R.U32.HI R12, RZ, R17, R12 ;  /* 0x00000011ff0c9219 */ /* 0x000fe4000001160c */
[----:B-1----:R-:W-:Y:S02]  /*4640*/  @!P1 SHF.R.U32.HI R9, RZ, R0, R9 ;  /* 0x00000000ff099219 */ /* 0x002fe40000011609 */
[----:B------:R-:W-:Y:S01]  /*4650*/  @!P1 SEL R12, R13, R12, !P2 ;  /* 0x0000000c0d0c9207 */ /* 0x000fe20005000000 */
[----:B------:R2:W-:Y:S01]  /*4660*/  @!UP1 UTMALDG.3D [UR8], [UR22], desc[UR14] ;  /* 0x00000e08160095b4 */ /* 0x0005e20008011000 */
[----:B------:R2:W-:Y:S01]  /*4670*/  @!P4 SYNCS.ARRIVE.TRANS64.RED.A0TR RZ, [UR4+0x40], R24 ;  /* 0x00004018ffffc9a7 */ /* 0x0005e20008300404 */
[----:B------:R-:W-:Y:S05]  /*4680*/  @!P1 SEL R9, R10, R9, !P0 ;  /* 0x000000090a099207 */ /* 0x000fea0004000000 */
[----:B------:R-:W-:Y:S02]  /*4690*/  @!P1 IMAD.IADD R0, R9, 0x1, -R12 ;  /* 0x0000000109009824 */ /* 0x000fe400078e0a0c */
[----:B------:R-:W-:Y:S02]  /*46a0*/  @!P1 IMAD.IADD R9, R12, 0x1, -R9 ;  /* 0x000000010c099824 */ /* 0x000fe400078e0a09 */
[----:B------:R-:W-:Y:S02]  /*46b0*/  @!P1 IMAD R13, R0, R3, R13 ;  /* 0x00000003000d9224 */ /* 0x000fe400078e020d */
[----:B------:R-:W-:Y:S01]  /*46c0*/  @!P1 IMAD R10, R9, R14, R10 ;  /* 0x0000000e090a9224 */ /* 0x000fe200078e020a */
[----:B------:R-:W-:Y:S01]  /*46d0*/  SYNCS.ARRIVE.TRANS64.RED.A1T0 RZ, [UR7], RZ ;  /* 0x000000ffffff79a7 */ /* 0x000fe20008100407 */
[----:B------:R-:W1:Y:S02]  /*46e0*/  SYNCS.PHASECHK.TRANS64.TRYWAIT P5, [UR4+0x68], R11 ;  /* 0x0000680bff0075a7 */ /* 0x000e6400080a1104 */
[----:B-12---:R-:W-:Y:S05]  /*46f0*/  @!P5 BRA `(.L_x_66) ;  /* 0x000000540038d947 */ /* 0x006fea0003800000 */
.L_x_149:
[----:B------:R-:W-:Y:S01]  /*4700*/  @!P4 IADD3 R3, P0, PT, R38, 0x780, RZ ;  /* 0x000007802603c810 */ /* 0x000fe20007f1e0ff */
[----:B------:R-:W-:Y:S01]  /*4710*/  VOTEU.ALL UP2, P4 ;  /* 0x0000000000ff7886 */ /* 0x000fe20002040000 */
[----:B------:R-:W-:Y:S01]  /*4720*/  UMOV UR14, 0x0 ;  /* 0x00000000000e7882 */ /* 0x000fe20000000000 */
[----:B------:R-:W-:Y:S01]  /*4730*/  UMOV UR15, 0x10000000 ;  /* 0x10000000000f7882 */ /* 0x000fe20000000000 */
[----:B------:R-:W-:Y:S01]  /*4740*/  @!P4 R2UR UR8, R3 ;  /* 0x000000000308c2ca */ /* 0x000fe200000e0000 */
[----:B-1----:R-:W-:Y:S01]  /*4750*/  @!P4 IMAD.X R0, RZ, RZ, R39, P0 ;  /* 0x000000ffff00c224 */ /* 0x002fe200000e0627 */
[----:B------:R-:W-:Y:S01]  /*4760*/  UMOV UR34, UR58 ;  /* 0x0000003a00227c82 */ /* 0x000fe20008000000 */
[----:B------:R-:W-:Y:S01]  /*4770*/  VOTEU.ALL UP1, P4 ;  /* 0x0000000000ff7886 */ /* 0x000fe20002020000 */
[----:B------:R-:W-:Y:S01]  /*4780*/  UMOV UR12, UR36 ;  /* 0x00000024000c7c82 */ /* 0x000fe20008000000 */
[----:B------:R-:W-:Y:S01]  /*4790*/  VOTEU.ALL UP3, P4 ;  /* 0x0000000000ff7886 */ /* 0x000fe20002060000 */
[----:B------:R-:W-:Y:S01]  /*47a0*/  @!P4 R2UR UR7, R0 ;  /* 0x000000000007c2ca */ /* 0x000fe200000e0000 */
[----:B------:R-:W-:Y:S01]  /*47b0*/  VOTEU.ALL UP0, P4 ;  /* 0x0000000000ff7886 */ /* 0x000fe20002000000 */
[----:B------:R-:W-:Y:S01]  /*47c0*/  UMOV UR28, UR36 ;  /* 0x00000024001c7c82 */ /* 0x000fe20008000000 */
[----:B------:R-:W-:Y:S01]  /*47d0*/  UMOV UR20, UR36 ;  /* 0x0000002400147c82 */ /* 0x000fe20008000000 */
[----:B------:R-:W-:Y:S01]  /*47e0*/  @!UP3 UIADD3 UR33, UPT, UPT, UR4, 0x48, URZ ;  /* 0x000000480421b890 */ /* 0x000fe2000fffe0ff */
[----:B------:R-:W-:Y:S01]  /*47f0*/  IMAD.IADD R0, R13, 0x1, R88 ;  /* 0x000000010d007824 */ /* 0x000fe200078e0258 */
[----:B------:R-:W-:Y:S01]  /*4800*/  @!UP3 UIADD3 UR35, UPT, UPT, UR59, 0x60, URZ ;  /* 0x000000603b23b890 */ /* 0x000fe2000fffe0ff */
[----:B------:R-:W-:Y:S01]  /*4810*/  IMAD.U32 R14, RZ, RZ, UR8 ;  /* 0x00000008ff0e7e24 */ /* 0x000fe2000f8e00ff */
[----:B------:R-:W-:Y:S01]  /*4820*/  @!UP3 UIADD3 UR32, UPT, UPT, UR4, 0xc200, URZ ;  /* 0x0000c2000420b890 */ /* 0x000fe2000fffe0ff */
[----:B------:R-:W-:Y:S01]  /*4830*/  ISETP.NE.AND P0, PT, R35, 0x2, PT ;  /* 0x000000022300780c */ /* 0x000fe20003f05270 */
[----:B------:R-:W-:Y:S01]  /*4840*/  @!UP3 UIADD3 UR10, UPT, UPT, UR58, 0x20, URZ ;  /* 0x000000203a0ab890 */ /* 0x000fe2000fffe0ff */
[----:B------:R-:W-:Y:S01]  /*4850*/  LOP3.LUT R36, R36, 0x1, RZ, 0x3c, !PT ;  /* 0x0000000124247812 */ /* 0x000fe200078e3cff */
[----:B------:R-:W-:Y:S01]  /*4860*/  @!UP3 UIADD3 UR8, UPT, UPT, UR4, 0xd200, URZ ;  /* 0x0000d2000408b890 */ /* 0x000fe2000fffe0ff */
[----:B------:R-:W-:Y:S01]  /*4870*/  IMAD.U32 R15, RZ, RZ, UR7 ;  /* 0x00000007ff0f7e24 */ /* 0x000fe2000f8e00ff */
[----:B------:R-:W-:Y:S01]  /*4880*/  @!P4 R2UR UR22, R14 ;  /* 0x000000000e16c2ca */ /* 0x000fe200000e0000 */
[----:B------:R-:W-:Y:S01]  /*4890*/  UMOV UR9, UR33 ;  /* 0x0000002100097c82 */ /* 0x000fe20008000000 */
[----:B------:R-:W-:Y:S01]  /*48a0*/  UMOV UR11, UR35 ;  /* 0x00000023000b7c82 */ /* 0x000fe20008000000 */
[----:B------:R-:W-:Y:S01]  /*48b0*/  @!UP3 UIADD3 UR26, UPT, UPT, UR58, 0x40, URZ ;  /* 0x000000403a1ab890 */ /* 0x000fe2000fffe0ff */
[----:B------:R-:W-:Y:S01]  /*48c0*/  @!P4 R2UR UR23, R15 ;  /* 0x000000000f17c2ca */ /* 0x000fe200000e0000 */
[----:B------:R-:W-:Y:S01]  /*48d0*/  @!UP3 UIADD3 UR24, UPT, UPT, UR4, 0xe200, URZ ;  /* 0x0000e2000418b890 */ /* 0x000fe2000fffe0ff */
[----:B------:R-:W-:Y:S01]  /*48e0*/  SEL R3, RZ, 0x1, P0 ;  /* 0x00000001ff037807 */ /* 0x000fe20000000000 */
[----:B------:R-:W-:Y:S01]  /*48f0*/  UMOV UR25, UR33 ;  /* 0x0000002100197c82 */ /* 0x000fe20008000000 */
[----:B------:R-:W-:Y:S01]  /*4900*/  UMOV UR27, UR35 ;  /* 0x00000023001b7c82 */ /* 0x000fe20008000000 */
[----:B------:R-:W-:Y:S01]  /*4910*/  @!UP3 UIADD3 UR18, UPT, UPT, UR58, 0x60, URZ ;  /* 0x000000603a12b890 */ /* 0x000fe2000fffe0ff */
[----:B------:R-:W-:Y:S01]  /*4920*/  LOP3.LUT R34, R34, R3, RZ, 0x3c, !PT ;  /* 0x0000000322227212 */ /* 0x000fe200078e3cff */
[----:B------:R-:W-:Y:S01]  /*4930*/  @!UP3 UIADD3 UR16, UPT, UPT, UR4, 0xf200, URZ ;  /* 0x0000f2000410b890 */ /* 0x000fe2000fffe0ff */
[----:B------:R-:W-:Y:S01]  /*4940*/  IMAD.IADD R24, R10, 0x1, R81 ;  /* 0x000000010a187824 */ /* 0x000fe200078e0251 */
[----:B------:R-:W-:Y:S01]  /*4950*/  UMOV UR17, UR33 ;  /* 0x0000002100117c82 */ /* 0x000fe20008000000 */
[----:B------:R-:W-:Y:S01]  /*4960*/  UMOV UR19, UR35 ;  /* 0x0000002300137c82 */ /* 0x000fe20008000000 */
[----:B------:R-:W-:Y:S02]  /*4970*/  SEL R35, R35, RZ, P0 ;  /* 0x000000ff23237207 */ /* 0x000fe40000000000 */
[----:B------:R1:W-:Y:S01]  /*4980*/  @!UP2 UTMALDG.3D [UR32], [UR22], desc[UR14] ;  /* 0x00000e201600a5b4 */ /* 0x0003e20008011000 */
[----:B------:R2:W-:Y:S01]  /*4990*/  @!UP1 UTMALDG.3D [UR8], [UR22], desc[UR14] ;  /* 0x00000e08160095b4 */ /* 0x0005e20008011000 */
[----:B------:R-:W-:Y:S01]  /*49a0*/  VOTEU.ALL UP1, P4 ;  /* 0x0000000000ff7886 */ /* 0x000fe20002020000 */
[----:B------:R4:W-:Y:S04]  /*49b0*/  @!UP0 UTMALDG.3D [UR24], [UR22], desc[UR14] ;  /* 0x00000e18160085b4 */ /* 0x0009e80008011000 */
[----:B------:R4:W-:Y:S01]  /*49c0*/  @!UP1 UTMALDG.3D [UR16], [UR22], desc[UR14] ;  /* 0x00000e10160095b4 */ /* 0x0009e20008011000 */
[----:B------:R4:W-:Y:S01]  /*49d0*/  @!P4 SYNCS.ARRIVE.TRANS64.RED.A0TR RZ, [UR4+0x48], R32 ;  /* 0x00004820ffffc9a7 */ /* 0x0009e20008300404 */
[----:B------:R-:W-:Y:S01]  /*49e0*/  UPLOP3.LUT UP1, UPT, UPT, UPT, UPT, 0x80, 0x8 ;  /* 0x000000000008789c */ /* 0x000fe20003f2f070 */
[----:B-1----:R-:W-:Y:S01]  /*49f0*/  @P3 R2UR UR36, R33 ;  /* 0x00000000212432ca */ /* 0x002fe200000e0000 */
[----:B------:R-:W-:Y:S01]  /*4a00*/  SYNCS.ARRIVE.TRANS64.RED.A1T0 RZ, [UR5], RZ ;  /* 0x000000ffffff79a7 */ /* 0x000fe20008100405 */
[----:B--2---:R-:W-:Y:S01]  /*4a10*/  R2UR UR11, R0 ;  /* 0x00000000000b72ca */ /* 0x004fe200000e0000 */
[----:B------:R-:W-:Y:S03]  /*4a20*/  @!UPT UIADD3 URZ, UPT, UPT, URZ, URZ, URZ ;  /* 0x000000fffffff290 */ /* 0x000fe6000fffe0ff */
[----:B------:R-:W-:Y:S11]  /*4a30*/  @P3 BRA `(.L_x_67) ;  /* 0xffffffec004c3947 */ /* 0x000ff6000383ffff */
[----:B------:R-:W-:-:S04]  /*4a40*/  SHF.L.U32 R3, R36, 0x1f, RZ ;  /* 0x0000001f24037819 */ /* 0x000fc800000006ff */
[----:B------:R-:W1:Y:S02]  /*4a50*/  SYNCS.PHASECHK.TRANS64.TRYWAIT P0, [UR4+0x50], R3 ;  /* 0x00005003ff0075a7 */ /* 0x000e640008001104 */
[----:B-1----:R-:W-:Y:S05]  /*4a60*/  @!P0 BRA `(.L_x_68) ;  /* 0x0000005000748947 */ /* 0x002fea0003800000 */
.L_x_151:
[----:B------:R-:W2:Y:S02]  /*4a70*/  SYNCS.PHASECHK.TRANS64.TRYWAIT P0, [UR4+0x58], R3 ;  /* 0x00005803ff0075a7 */ /* 0x000ea40008001104 */
[----:B--2---:R-:W-:Y:S05]  /*4a80*/  @!P0 BRA `(.L_x_69) ;  /* 0x0000005000848947 */ /* 0x004fea0003800000 */
.L_x_153:
[----:B------:R-:W2:Y:S02]  /*4a90*/  SYNCS.PHASECHK.TRANS64.TRYWAIT P0, [UR4+0x60], R3 ;  /* 0x00006003ff0075a7 */ /* 0x000ea40008001104 */
[----:B--2---:R-:W-:Y:S05]  /*4aa0*/  @!P0 BRA `(.L_x_70) ;  /* 0x0000005000948947 */ /* 0x004fea0003800000 */
.L_x_155:
[----:B-1----:R-:W-:-:S07]  /*4ab0*/  MOV R0, UR4 ;  /* 0x0000000400007c02 */ /* 0x002fce0008000f00 */
.L_x_71:
[----:B-1----:R-:W-:-:S04]  /*4ac0*/  SHF.L.U32 R3, R36, 0x1f, RZ ;  /* 0x0000001f24037819 */ /* 0x002fc800000006ff */
[----:B------:R1:W2:Y:S03]  /*4ad0*/  SYNCS.PHASECHK.TRANS64.TRYWAIT P0, [R0+URZ+0x68], R3 ;  /* 0x00006803000075a7 */ /* 0x0002a600080011ff */
[----:B--2---:R-:W-:Y:S05]  /*4ae0*/  @!P0 NANOSLEEP.SYNCS 0x989680 ;  /* 0x009896800000895d */ /* 0x004fea0003900000 */
[----:B------:R-:W2:Y:S02]  /*4af0*/  @!P0 SYNCS.PHASECHK.TRANS64 P0, [R0+URZ+0x68], R3 ;  /* 0x00006803000085a7 */ /* 0x000ea400080010ff */
[----:B--2-4-:R-:W-:Y:S05]  /*4b00*/  @P0 EXIT ;  /* 0x000000000000094d */ /* 0x014fea0003800000 */
[----:B------:R-:W-:Y:S05]  /*4b10*/  BRA `(.L_x_71) ;  /* 0xfffffffc00e87947 */ /* 0x000fea000383ffff */
.L_x_56:
[----:B------:R-:W-:-:S06]  /*4b20*/  UISETP.GE.AND UP0, UPT, UR8, 0x4, UPT ;  /* 0x000000040800788c */ /* 0x000fcc000bf06270 */
[----:B------:R-:W-:-:S13]  /*4b30*/  PLOP3.LUT P0, PT, PT, PT, UP0, 0x80, 0x8 ;  /* 0x000000000008781c */ /* 0x000fda0003f0f008 */
[----:B------:R-:W-:Y:S05]  /*4b40*/  @!P0 EXIT ;  /* 0x000000000000894d */ /* 0x000fea0003800000 */
[----:B------:R-:W-:Y:S01]  /*4b50*/  BAR.SYNC.DEFER_BLOCKING 0x6, 0xa0 ;  /* 0x0182800000007b1d */ /* 0x000fe20000010000 */
[C---:B------:R-:W-:Y:S01]  /*4b60*/  IMAD.SHL.U32 R4, R103.reuse, 0x4, RZ ;  /* 0x0000000467047824 */ /* 0x040fe200078e00ff */
[C---:B------:R-:W-:Y:S01]  /*4b70*/  R2P PR, R103.reuse, 0x18 ;  /* 0x0000001867007804 */ /* 0x040fe20000000000 */
[C---:B------:R-:W-:Y:S02]  /*4b80*/  IMAD.SHL.U32 R97, R103.reuse, 0x80, RZ ;  /* 0x0000008067617824 */ /* 0x040fe400078e00ff */
[----:B------:R-:W-:Y:S01]  /*4b90*/  HFMA2 R102, -RZ, RZ, 0, 9.5367431640625e-06 ;  /* 0x000000a0ff667431 */ /* 0x000fe200000001ff */
[----:B------:R-:W-:Y:S01]  /*4ba0*/  SHF.L.U32 R45, R103, 0x10, RZ ;  /* 0x00000010672d7819 */ /* 0x000fe200000006ff */
[----:B------:R-:W-:Y:S01]  /*4bb0*/  UMOV UR48, 0x400 ;  /* 0x0000040000307882 */ /* 0x000fe20000000000 */
[----:B------:R-:W1:Y:S01]  /*4bc0*/  LDC R93, c[0x0][0x370] ;  /* 0x0000dc00ff5d7b82 */ /* 0x000e620000000800 */
[----:B------:R-:W-:Y:S01]  /*4bd0*/  ULEA UR48, UR37, UR48, 0x18 ;  /* 0x0000003025307291 */ /* 0x000fe2000f8ec0ff */
[----:B------:R-:W-:Y:S01]  /*4be0*/  LOP3.LUT R97, R97, 0x307c, R4, 0xc8, !PT ;  /* 0x0000307c61617812 */ /* 0x000fe200078ec804 */
[----:B------:R-:W-:Y:S01]  /*4bf0*/  HFMA2 R107, -RZ, RZ, 0, 0 ;  /* 0x00000000ff6b7431 */ /* 0x000fe200000001ff */
[----:B------:R-:W-:Y:S01]  /*4c00*/  LOP3.LUT R45, R45, 0x600000, RZ, 0xc0, !PT ;  /* 0x006000002d2d7812 */ /* 0x000fe200078ec0ff */
[----:B------:R-:W-:Y:S01]  /*4c10*/  UIADD3 UR4, UPT, UPT, UR48, 0x200, URZ ;  /* 0x0000020030047890 */ /* 0x000fe2000fffe0ff */
[----:B------:R-:W-:Y:S01]  /*4c20*/  LOP3.LUT R103, R103, 0x60, RZ, 0xc0, !PT ;  /* 0x0000006067677812 */ /* 0x000fe200078ec0ff */
[----:B------:R-:W-:Y:S01]  /*4c30*/  VIADD R91, R97, UR48 ;  /* 0x00000030615b7c36 */ /* 0x000fe20008000000 */
[----:B------:R-:W2:Y:S01]  /*4c40*/  LDC R42, c[0x0][0xd0c] ;  /* 0x00034300ff2a7b82 */ /* 0x000ea20000000800 */
[----:B------:R-:W-:Y:S01]  /*4c50*/  IMAD.MOV.U32 R101, RZ, RZ, 0x1 ;  /* 0x00000001ff657424 */ /* 0x000fe200078e00ff */
[----:B------:R-:W-:Y:S01]  /*4c60*/  MOV R44, RZ ;  /* 0x000000ff002c7202 */ /* 0x000fe20000000f00 */
[C---:B------:R-:W-:Y:S01]  /*4c70*/  VIADD R3, R91.reuse, 0x200 ;  /* 0x000002005b037836 */ /* 0x040fe20000000000 */
[----:B------:R-:W-:Y:S01]  /*4c80*/  IADD3 R95, PT, PT, R91, 0x340, RZ ;  /* 0x000003405b5f7810 */ /* 0x000fe20007ffe0ff */
[----:B------:R-:W-:Y:S01]  /*4c90*/  IMAD.MOV.U32 R100, RZ, RZ, RZ ;  /* 0x000000ffff647224 */ /* 0x000fe200078e00ff */
[----:B------:R-:W-:Y:S01]  /*4ca0*/  SEL R102, R102, 0x60, !P3 ;  /* 0x0000006066667807 */ /* 0x000fe20005800000 */
[----:B------:R-:W-:Y:S01]  /*4cb0*/  @P4 VIADD R95, R3, 0xc0 ;  /* 0x000000c0035f4836 */ /* 0x000fe20000000000 */
[----:B------:R-:W4:Y:S01]  /*4cc0*/  LDC R90, c[0x0][0xd20] ;  /* 0x00034800ff5a7b82 */ /* 0x000f220000000800 */
[----:B------:R-:W3:Y:S01]  /*4cd0*/  LDS R0, [UR48+0x110] ;  /* 0x00011030ff007984 */ /* 0x000ee20008000800 */
[----:B------:R-:W-:Y:S01]  /*4ce0*/  IMAD.MOV.U32 R99, RZ, RZ, RZ ;  /* 0x000000ffff637224 */ /* 0x000fe200078e00ff */
[----:B------:R-:W-:Y:S01]  /*4cf0*/  MOV R96, UR4 ;  /* 0x0000000400607c02 */ /* 0x000fe20008000f00 */
[----:B------:R-:W1:Y:S04]  /*4d00*/  LDCU.64 UR52, c[0x0][0x348] ;  /* 0x00006900ff3477ac */ /* 0x000e680008000a00 */
[----:B------:R-:W1:Y:S01]  /*4d10*/  LDC R40, c[0x0][0xd30] ;  /* 0x00034c00ff287b82 */ /* 0x000e620000000800 */
[----:B------:R-:W1:Y:S01]  /*4d20*/  LDCU.64 UR44, c[0x0][0xa88] ;  /* 0x00015100ff2c77ac */ /* 0x000e620008000a00 */
[----:B------:R-:W1:Y:S06]  /*4d30*/  LDCU.64 UR46, c[0x0][0xa90] ;  /* 0x00015200ff2e77ac */ /* 0x000e6c0008000a00 */
[----:B------:R-:W1:Y:S01]  /*4d40*/  LDC.64 R86, c[0x0][0xd10] ;  /* 0x00034400ff567b82 */ /* 0x000e620000000a00 */
[----:B------:R-:W-:Y:S01]  /*4d50*/  UMOV UR49, URZ ;  /* 0x000000ff00317c82 */ /* 0x000fe20008000000 */
[----:B------:R-:W-:-:S06]  /*4d60*/  UMOV UR51, URZ ;  /* 0x000000ff00337c82 */ /* 0x000fcc0008000000 */
[----:B------:R-:W1:Y:S08]  /*4d70*/  LDC.64 R38, c[0x0][0xd18] ;  /* 0x00034600ff267b82 */ /* 0x000e700000000a00 */
[----:B------:R-:W1:Y:S08]  /*4d80*/  LDC.64 R36, c[0x0][0xd28] ;  /* 0x00034a00ff247b82 */ /* 0x000e700000000a00 */
[----:B------:R-:W1:Y:S01]  /*4d90*/  LDC.64 R84, c[0x0][0xab0] ;  /* 0x0002ac00ff547b82 */ /* 0x000e620000000a00 */
[----:B---3--:R-:W-:-:S07]  /*4da0*/  IMAD.IADD R45, R0, 0x1, R45 ;  /* 0x00000001002d7824 */ /* 0x008fce00078e022d */
[----:B------:R-:W3:Y:S08]  /*4db0*/  LDC.64 R82, c[0x0][0xaa8] ;  /* 0x0002aa00ff527b82 */ /* 0x000ef00000000a00 */
[----:B--2-4-:R-:W1:Y:S02]  /*4dc0*/  LDC R92, c[0x0][0x374] ;  /* 0x0000dd00ff5c7b82 */ /* 0x014e640000000800 */
.L_x_115:
[----:B------:R-:W-:Y:S02]  /*4dd0*/  LEA R0, R107, UR48, 0x3 ;  /* 0x000000306b007c11 */ /* 0x000fe4000f8e18ff */
[----:B------:R-:W-:Y:S02]  /*4de0*/  SHF.L.U32 R3, R99, 0x1f, RZ ;  /* 0x0000001f63037819 */ /* 0x000fe400000006ff */
[----:B------:R-:W-:Y:S02]  /*4df0*/  LEA R16, R107, UR48, 0x4 ;  /* 0x000000306b107c11 */ /* 0x000fe4000f8e20ff */
[----:B------:R-:W2:Y:S02]  /*4e00*/  SYNCS.PHASECHK.TRANS64.TRYWAIT P0, [R0+URZ+0x80], R3 ;  /* 0x00008003000075a7 */ /* 0x000ea400080011ff */
[----:B--23--:R-:W-:Y:S05]  /*4e10*/  @!P0 BRA `(.L_x_72) ;  /* 0x0000004c00d08947 */ /* 0x00cfea0003800000 */
.L_x_156:
[----:B------:R-:W4:Y:S01]  /*4e20*/  LDC.64 R14, c[0x0][0xd10] ;  /* 0x00034400ff0e7b82 */ /* 0x000f220000000a00 */
[----:B------:R-:W3:Y:S01]  /*4e30*/  LDS.128 R16, [R16+0xf0] ;  /* 0x0000f00010107984 */ /* 0x000ee20000000c00 */
[----:B-1----:R-:W-:Y:S01]  /*4e40*/  ISETP.NE.AND P1, PT, R40, 0x1, PT ;  /* 0x000000012800780c */ /* 0x002fe20003f25270 */
[----:B--2---:R-:W-:Y:S01]  /*4e50*/  VIADD R0, R0, 0x90 ;  /* 0x0000009000007836 */ /* 0x004fe20000000000 */
[----:B------:R-:W-:Y:S04]  /*4e60*/  ISETP.GE.AND P0, PT, R2, 0x1, PT ;  /* 0x000000010200780c */ /* 0x000fe80003f06270 */
[----:B------:R-:W1:Y:S01]  /*4e70*/  LDC.64 R12, c[0x0][0xd18] ;  /* 0x00034600ff0c7b82 */ /* 0x000e620000000a00 */
[----:B------:R-:W-:Y:S01]  /*4e80*/  PRMT R0, RZ, 0x654, R0 ;  /* 0x00000654ff007816 */ /* 0x000fe20000000000 */
[----:B------:R-:W-:Y:S01]  /*4e90*/  @!PT LDS RZ, [RZ] ;  /* 0x00000000fffff984 */ /* 0x000fe20000000800 */
[----:B------:R-:W-:Y:S01]  /*4ea0*/  @!PT LDS RZ, [RZ] ;  /* 0x00000000fffff984 */ /* 0x000fe20000000800 */
[----:B------:R-:W-:Y:S01]  /*4eb0*/  @!PT LDS RZ, [RZ] ;  /* 0x00000000fffff984 */ /* 0x000fe20000000800 */
[----:B------:R-:W-:Y:S01]  /*4ec0*/  @!PT LDS RZ, [RZ] ;  /* 0x00000000fffff984 */ /* 0x000fe20000000800 */
[----:B------:R2:W-:Y:S06]  /*4ed0*/  MEMBAR.ALL.CTA ;  /* 0x0000000000007992 */ /* 0x0005ec0000008000 */
[----:B--2---:R-:W2:Y:S01]  /*4ee0*/  FENCE.VIEW.ASYNC.S ;  /* 0x00000000000073c6 */ /* 0x004ea20000000000 */
[----:B------:R-:W1:Y:S08]  /*4ef0*/  @!P1 LDC R11, c[0x0][0xd20] ;  /* 0x00034800ff0b9b82 */ /* 0x000e700000000800 */
[----:B------:R-:W1:Y:S01]  /*4f00*/  @!P1 LDC R10, c[0x0][0xd0c] ;  /* 0x00034300ff0a9b82 */ /* 0x000e620000000800 */
[----:B--2---:R2:W-:Y:S01]  /*4f10*/  SYNCS.ARRIVE.TRANS64.RED.A1T0 RZ, [R0+URZ], RZ ;  /* 0x000000ff00ff79a7 */ /* 0x0045e200081004ff */
[----:B---3--:R-:W-:Y:S04]  /*4f20*/  LOP3.LUT P4, RZ, R18, 0x1, RZ, 0xc0, !PT ;  /* 0x0000000112ff7812 */ /* 0x008fe8000788c0ff */
[----:B------:R-:W-:Y:S09]  /*4f30*/  P2R R104, PR, RZ, 0x10 ;  /* 0x00000010ff687803 */ /* 0x000ff20000000000 */
[----:B------:R-:W-:Y:S02]  /*4f40*/  @P4 MOV R43, R16 ;  /* 0x00000010002b4202 */ /* 0x000fe40000000f00 */
[----:B------:R-:W-:Y:S01]  /*4f50*/  @P4 LOP3.LUT R41, R17, 0xffff, RZ, 0xc0, !PT ;  /* 0x0000ffff11294812 */ /* 0x000fe200078ec0ff */
[----:B--2-4-:R-:W-:Y:S06]  /*4f60*/  @!P0 BRA `(.L_x_73) ;  /* 0x0000000000a48947 */ /* 0x014fec0003800000 */
[----:B------:R-:W-:Y:S01]  /*4f70*/  IMAD.HI.U32 R21, R92, R39, RZ ;  /* 0x000000275c157227 */ /* 0x000fe200078e00ff */
[----:B------:R-:W-:Y:S02]  /*4f80*/  ISETP.NE.AND P0, PT, R38, 0x1, PT ;  /* 0x000000012600780c */ /* 0x000fe40003f05270 */
[----:B------:R-:W-:Y:S01]  /*4f90*/  ISETP.NE.AND P2, PT, R2, 0x1, PT ;  /* 0x000000010200780c */ /* 0x000fe20003f45270 */
[----:B------:R-:W-:Y:S01]  /*4fa0*/  IMAD.HI.U32 R20, R93, R86, RZ ;  /* 0x000000565d147227 */ /* 0x000fe200078e00ff */
[----:B------:R-:W-:Y:S02]  /*4fb0*/  SHF.R.U32.HI R21, RZ, R90, R21 ;  /* 0x0000005aff157219 */ /* 0x000fe40000011615 */
[----:B------:R-:W-:Y:S01]  /*4fc0*/  ISETP.NE.AND P3, PT, R42, 0x1, PT ;  /* 0x000000012a00780c */ /* 0x000fe20003f65270 */
[----:B------:R-:W-:Y:S01]  /*4fd0*/  IMAD.HI.U32 R26, R43, R86, RZ ;  /* 0x000000562b1a7227 */ /* 0x000fe200078e00ff */
[----:B------:R-:W-:Y:S02]  /*4fe0*/  SHF.R.U32.HI R20, RZ, R87, R20 ;  /* 0x00000057ff147219 */ /* 0x000fe40000011614 */
[----:B------:R-:W-:Y:S01]  /*4ff0*/  SEL R3, R92, R21, !P0 ;  /* 0x000000155c037207 */ /* 0x000fe20004000000 */
[----:B------:R-:W-:Y:S01]  /*5000*/  IMAD.HI.U32 R21, R41, R39, RZ ;  /* 0x0000002729157227 */ /* 0x000fe200078e00ff */
[----:B------:R-:W-:Y:S02]  /*5010*/  SEL R7, R93, R20, !P3 ;  /* 0x000000145d077207 */ /* 0x000fe40005800000 */
[----:B------:R-:W-:Y:S01]  /*5020*/  SHF.R.U32.HI R26, RZ, R87, R26 ;  /* 0x00000057ff1a7219 */ /* 0x000fe2000001161a */
[-C--:B------:R-:W-:Y:S04]  /*5030*/  IMAD.HI.U32 R20, R3, R36.reuse, RZ ;  /* 0x0000002403147227 */ /* 0x080fe800078e00ff */
[----:B------:R-:W-:Y:S01]  /*5040*/  IMAD.HI.U32 R22, R7, R36, RZ ;  /* 0x0000002407167227 */ /* 0x000fe200078e00ff */
[-C--:B------:R-:W-:Y:S02]  /*5050*/  @P2 SHF.R.U32.HI R3, RZ, R37.reuse, R20 ;  /* 0x00000025ff032219 */ /* 0x080fe40000011614 */
[----:B------:R-:W-:Y:S02]  /*5060*/  SHF.R.U32.HI R20, RZ, R90, R21 ;  /* 0x0000005aff147219 */ /* 0x000fe40000011615 */
[----:B------:R-:W-:Y:S01]  /*5070*/  @P2 SHF.R.U32.HI R7, RZ, R37, R22 ;  /* 0x00000025ff072219 */ /* 0x000fe20000011616 */
[C---:B------:R-:W-:Y:S01]  /*5080*/  IMAD R4, R2.reuse, R3, RZ ;  /* 0x0000000302047224 */ /* 0x040fe200078e02ff */
[----:B------:R-:W-:Y:S02]  /*5090*/  SEL R5, R41, R20, !P0 ;  /* 0x0000001429057207 */ /* 0x000fe40004000000 */
[----:B------:R-:W-:Y:S01]  /*50a0*/  SEL R3, R43, R26, !P3 ;  /* 0x0000001a2b037207 */ /* 0x000fe20005800000 */
[----:B------:R-:W-:Y:S01]  /*50b0*/  IMAD R6, R2, R7, RZ ;  /* 0x0000000702067224 */ /* 0x000fe200078e02ff */
[C---:B------:R-:W-:Y:S01]  /*50c0*/  ISETP.GE.AND P0, PT, R5.reuse, R4, PT ;  /* 0x000000040500720c */ /* 0x040fe20003f06270 */
[----:B------:R-:W-:Y:S03]  /*50d0*/  IMAD.HI.U32 R8, R5, R36, RZ ;  /* 0x0000002405087227 */ /* 0x000fe600078e00ff */
[----:B------:R-:W-:Y:S01]  /*50e0*/  ISETP.GE.OR P0, PT, R3, R6, P0 ;  /* 0x000000060300720c */ /* 0x000fe20000706670 */
[----:B------:R-:W-:Y:S01]  /*50f0*/  IMAD.MOV R6, RZ, RZ, -R3 ;  /* 0x000000ffff067224 */ /* 0x000fe200078e0a03 */
[-C--:B------:R-:W-:Y:S03]  /*5100*/  SHF.R.U32.HI R8, RZ, R37.reuse, R8 ;  /* 0x00000025ff087219 */ /* 0x080fe60000011608 */
[----:B------:R-:W-:Y:S01]  /*5110*/  IMAD R43, R42, R6, R43 ;  /* 0x000000062a2b7224 */ /* 0x000fe200078e022b */
[----:B------:R-:W-:Y:S05]  /*5120*/  SEL R9, R5, R8, !P2 ;  /* 0x0000000805097207 */ /* 0x000fea0005000000 */
[----:B------:R-:W-:Y:S02]  /*5130*/  IMAD.MOV R8, RZ, RZ, -R9 ;  /* 0x000000ffff087224 */ /* 0x000fe400078e0a09 */
[C---:B------:R-:W-:Y:S04]  /*5140*/  @!P0 IMAD.HI.U32 R4, R3.reuse, R36, RZ ;  /* 0x0000002403048227 */ /* 0x040fe800078e00ff */
[----:B------:R-:W-:Y:S01]  /*5150*/  IMAD R8, R2, R8, R5 ;  /* 0x0000000802087224 */ /* 0x000fe200078e0205 */
[----:B------:R-:W-:Y:S04]  /*5160*/  @!P0 SHF.R.U32.HI R4, RZ, R37, R4 ;  /* 0x00000025ff048219 */ /* 0x000fe80000011604 */
[----:B------:R-:W-:Y:S02]  /*5170*/  @!P0 SEL R0, R3, R4, !P2 ;  /* 0x0000000403008207 */ /* 0x000fe40005000000 */
[----:B------:R-:W-:Y:S02]  /*5180*/  IADD3 R4, PT, PT, -R5, RZ, RZ ;  /* 0x000000ff05047210 */ /* 0x000fe40007ffe1ff */
[----:B------:R-:W-:Y:S01]  /*5190*/  @!P0 IADD3 R9, PT, PT, R9, -R0, RZ ;  /* 0x8000000009098210 */ /* 0x000fe20007ffe0ff */
[----:B------:R-:W-:Y:S02]  /*51a0*/  @!P0 IMAD R0, R7, R8, R0 ;  /* 0x0000000807008224 */ /* 0x000fe400078e0200 */
[----:B------:R-:W-:Y:S02]  /*51b0*/  IMAD R41, R38, R4, R41 ;  /* 0x0000000426297224 */ /* 0x000fe400078e0229 */
[----:B------:R-:W-:Y:S02]  /*51c0*/  @!P0 IMAD R5, R9, R2, R3 ;  /* 0x0000000209058224 */ /* 0x000fe400078e0203 */
[----:B------:R-:W-:Y:S04]  /*51d0*/  @!P0 IMAD.MOV.U32 R3, RZ, RZ, R0 ;  /* 0x000000ffff038224 */ /* 0x000fe800078e0000 */
[----:B------:R-:W-:Y:S02]  /*51e0*/  IMAD R43, R3, R42, R43 ;  /* 0x0000002a032b7224 */ /* 0x000fe400078e022b */
[----:B------:R-:W-:Y:S07]  /*51f0*/  IMAD R41, R5, R38, R41 ;  /* 0x0000002605297224 */ /* 0x000fee00078e0229 */
.L_x_73:
[----:B-1----:R-:W-:Y:S01]  /*5200*/  @!P1 ISETP.NE.AND P0, PT, R12, 0x1, PT ;  /* 0x000000010c00980c */ /* 0x002fe20003f05270 */
[----:B------:R-:W-:Y:S01]  /*5210*/  @!P1 IMAD.HI.U32 R4, R41, R13, RZ ;  /* 0x0000000d29049227 */ /* 0x000fe200078e00ff */
[----:B------:R-:W-:Y:S01]  /*5220*/  R2UR UR42, R24 ;  /* 0x00000000182a72ca */ /* 0x000fe200000e0000 */
[----:B------:R-:W-:Y:S01]  /*5230*/  USHF.L.U32 UR41, UR11, 0x7, URZ ;  /* 0x000000070b297899 */ /* 0x000fe200080006ff */
[----:B------:R-:W-:Y:S01]  /*5240*/  @!P1 ISETP.NE.AND P2, PT, R10, 0x1, PT ;  /* 0x000000010a00980c */ /* 0x000fe20003f45270 */
[----:B------:R-:W-:Y:S01]  /*5250*/  @!P1 IMAD.HI.U32 R0, R43, R14, RZ ;  /* 0x0000000e2b009227 */ /* 0x000fe200078e00ff */
[----:B------:R-:W-:Y:S01]  /*5260*/  @!P1 SHF.R.U32.HI R4, RZ, R11, R4 ;  /* 0x0000000bff049219 */ /* 0x000fe20000011604 */
[----:B------:R-:W-:Y:S01]  /*5270*/  BSSY.RECONVERGENT B6, `(.L_x_74) ;  /* 0x000002c000067945 */ /* 0x000fe20003800200 */
[----:B------:R-:W-:Y:S01]  /*5280*/  @P4 SHF.R.U32.HI R98, RZ, 0x10, R17 ;  /* 0x00000010ff624819 */ /* 0x000fe20000011611 */
[----:B------:R-:W-:Y:S01]  /*5290*/  VIADD R107, R107, 0x1 ;  /* 0x000000016b6b7836 */ /* 0x000fe20000000000 */
[----:B------:R-:W-:Y:S02]  /*52a0*/  @!P1 SEL R3, R41, R4, !P0 ;  /* 0x0000000429039207 */ /* 0x000fe40004000000 */
[----:B------:R-:W-:Y:S02]  /*52b0*/  @!P1 SHF.R.U32.HI R0, RZ, R15, R0 ;  /* 0x0000000fff009219 */ /* 0x000fe40000011600 */
[----:B------:R-:W-:Y:S01]  /*52c0*/  LOP3.LUT P0, RZ, R96, 0x1f0, RZ, 0xc0, !PT ;  /* 0x000001f060ff7812 */ /* 0x000fe2000780c0ff */
[----:B------:R-:W-:Y:S01]  /*52d0*/  USHF.L.U32 UR42, UR42, 0x7, URZ ;  /* 0x000000072a2a7899 */ /* 0x000fe200080006ff */
[----:B------:R-:W-:Y:S05]  /*52e0*/  @!P1 SEL R4, R43, R0, !P2 ;  /* 0x000000002b049207 */ /* 0x000fea0005000000 */
[----:B------:R-:W-:Y:S02]  /*52f0*/  @!P1 IMAD.IADD R0, R3, 0x1, -R4 ;  /* 0x0000000103009824 */ /* 0x000fe400078e0a04 */
[----:B------:R-:W-:Y:S02]  /*5300*/  @!P1 IMAD.IADD R3, R4, 0x1, -R3 ;  /* 0x0000000104039824 */ /* 0x000fe400078e0a03 */
[----:B------:R-:W-:Y:S02]  /*5310*/  @!P1 IMAD R43, R0, R10, R43 ;  /* 0x0000000a002b9224 */ /* 0x000fe400078e022b */
[----:B------:R-:W-:Y:S01]  /*5320*/  @!P1 IMAD R41, R3, R12, R41 ;  /* 0x0000000c03299224 */ /* 0x000fe200078e0229 */
[----:B------:R-:W-:Y:S06]  /*5330*/  @!P0 BRA `(.L_x_75) ;  /* 0x00000000007c8947 */ /* 0x000fec0003800000 */
[----:B------:R-:W1:Y:S01]  /*5340*/  LDCU.64 UR8, c[0x4][0x80] ;  /* 0x01001000ff0877ac */ /* 0x000e620008000a00 */
[----:B------:R-:W-:Y:S01]  /*5350*/  MOV R16, 0x0 ;  /* 0x0000000000107802 */ /* 0x000fe20000000f00 */
[----:B------:R-:W-:Y:S02]  /*5360*/  HFMA2 R12, -RZ, RZ, 0, 5.9604644775390625e-08 ;  /* 0x00000001ff0c7431 */ /* 0x000fe400000001ff */
[----:B------:R-:W-:Y:S01]  /*5370*/  IMAD.MOV.U32 R8, RZ, RZ, 0x70 ;  /* 0x00000070ff087424 */ /* 0x000fe200078e00ff */
[----:B------:R2:W3:Y:S01]  /*5380*/  LDC.64 R14, c[0x4][R16] ;  /* 0x01000000100e7b82 */ /* 0x0004e20000000a00 */
[----:B------:R-:W4:Y:S01]  /*5390*/  LDCU.64 UR6, c[0x4][0x88] ;  /* 0x01001100ff0677ac */ /* 0x000f220008000a00 */
[----:B------:R-:W-:Y:S01]  /*53a0*/  IMAD.MOV.U32 R13, RZ, RZ, RZ ;  /* 0x000000ffff0d7224 */ /* 0x000fe200078e00ff */
[----:B------:R-:W2:Y:S01]  /*53b0*/  LDCU.64 UR4, c[0x4][0x8] ;  /* 0x01000100ff0477ac */ /* 0x000ea20008000a00 */
[----:B-1----:R-:W-:Y:S01]  /*53c0*/  MOV R5, UR9 ;  /* 0x0000000900057c02 */ /* 0x002fe20008000f00 */
[----:B------:R-:W-:Y:S01]  /*53d0*/  IMAD.U32 R4, RZ, RZ, UR8 ;  /* 0x00000008ff047e24 */ /* 0x000fe2000f8e00ff */
[----:B----4-:R-:W-:Y:S01]  /*53e0*/  MOV R7, UR7 ;  /* 0x0000000700077c02 */ /* 0x010fe20008000f00 */
[----:B------:R-:W-:Y:S01]  /*53f0*/  IMAD.U32 R6, RZ, RZ, UR6 ;  /* 0x00000006ff067e24 */ /* 0x000fe2000f8e00ff */
[----:B--2---:R-:W-:Y:S01]  /*5400*/  MOV R11, UR5 ;  /* 0x00000005000b7c02 */ /* 0x004fe20008000f00 */
[----:B------:R-:W-:Y:S02]  /*5410*/  IMAD.U32 R10, RZ, RZ, UR4 ;  /* 0x00000004ff0a7e24 */ /* 0x000fe4000f8e00ff */
[----:B------:R-:W-:Y:S07]  /*5420*/  LEPC R20, `(.L_x_76) ;  /* 0x000000001014794e */ /* 0x000fee0000000000 */
[----:B---3-5:R-:W-:Y:S05]  /*5430*/  CALL.ABS.NOINC R14 ;  /* 0x000000000e007343 */ /* 0x028fea0003c00000 */
.L_x_76:
[----:B------:R-:W1:Y:S01]  /*5440*/  LDCU.64 UR8, c[0x4][0x80] ;  /* 0x01001000ff0877ac */ /* 0x000e620008000a00 */
[----:B------:R-:W2:Y:S01]  /*5450*/  LDC.64 R16, c[0x4][R16] ;  /* 0x0100000010107b82 */ /* 0x000ea20000000a00 */
[----:B------:R-:W-:Y:S02]  /*5460*/  HFMA2 R12, -RZ, RZ, 0, 5.9604644775390625e-08 ;  /* 0x00000001ff0c7431 */ /* 0x000fe400000001ff */
[----:B------:R-:W-:Y:S02]  /*5470*/  IMAD.MOV.U32 R8, RZ, RZ, 0x70 ;  /* 0x00000070ff087424 */ /* 0x000fe400078e00ff */
[----:B------:R-:W-:Y:S01]  /*5480*/  IMAD.MOV.U32 R13, RZ, RZ, RZ ;  /* 0x000000ffff0d7224 */ /* 0x000fe200078e00ff */
[----:B------:R-:W3:Y:S01]  /*5490*/  LDCU.64 UR6, c[0x4][0x88] ;  /* 0x01001100ff0677ac */ /* 0x000ee20008000a00 */
[----:B------:R-:W4:Y:S01]  /*54a0*/  LDCU.64 UR4, c[0x4][0x8] ;  /* 0x01000100ff0477ac */ /* 0x000f220008000a00 */
[----:B-1----:R-:W-:Y:S02]  /*54b0*/  MOV R4, UR8 ;  /* 0x0000000800047c02 */ /* 0x002fe40008000f00 */
[----:B------:R-:W-:Y:S02]  /*54c0*/  MOV R5, UR9 ;  /* 0x0000000900057c02 */ /* 0x000fe40008000f00 */
[----:B---3--:R-:W-:Y:S01]  /*54d0*/  MOV R7, UR7 ;  /* 0x0000000700077c02 */ /* 0x008fe20008000f00 */
[----:B------:R-:W-:Y:S01]  /*54e0*/  IMAD.U32 R6, RZ, RZ, UR6 ;  /* 0x00000006ff067e24 */ /* 0x000fe2000f8e00ff */
[----:B----4-:R-:W-:Y:S01]  /*54f0*/  MOV R11, UR5 ;  /* 0x00000005000b7c02 */ /* 0x010fe20008000f00 */
[----:B------:R-:W-:Y:S02]  /*5500*/  IMAD.U32 R10, RZ, RZ, UR4 ;  /* 0x00000004ff0a7e24 */ /* 0x000fe4000f8e00ff */
[----:B------:R-:W-:Y:S07]  /*5510*/  LEPC R20, `(.L_x_75) ;  /* 0x000000001014794e */ /* 0x000fee0000000000 */
[----:B--2---:R-:W-:Y:S05]  /*5520*/  CALL.ABS.NOINC R16 ;  /* 0x0000000010007343 */ /* 0x004fea0003c00000 */
.L_x_75:
[----:B------:R-:W-:Y:S05]  /*5530*/  BSYNC.RECONVERGENT B6 ;  /* 0x0000000000067941 */ /* 0x000fea0003800200 */
.L_x_74:
[----:B------:R-:W-:Y:S01]  /*5540*/  ISETP.NE.U32.AND P4, PT, R84, RZ, PT ;  /* 0x000000ff5400720c */ /* 0x000fe20003f85070 */
[----:B------:R-:W-:Y:S01]  /*5550*/  UISETP.NE.AND UP2, UPT, UR50, URZ, UPT ;  /* 0x000000ff3200728c */ /* 0x000fe2000bf45270 */
[----:B------:R-:W-:Y:S01]  /*5560*/  ISETP.NE.U32.AND P2, PT, RZ, UR44, PT ;  /* 0x0000002cff007c0c */ /* 0x000fe2000bf45070 */
[----:B------:R-:W-:Y:S01]  /*5570*/  UISETP.NE.U32.AND UP1, UPT, UR46, URZ, UPT ;  /* 0x000000ff2e00728c */ /* 0x000fe2000bf25070 */
[----:B------:R-:W-:Y:S01]  /*5580*/  ISETP.NE.AND.EX P4, PT, R85, RZ, PT, P4 ;  /* 0x000000ff5500720c */ /* 0x000fe20003f85340 */
[----:B------:R-:W-:Y:S01]  /*5590*/  UPLOP3.LUT UP0, UPT, UPT, UPT, UPT, 0x40, 0x4 ;  /* 0x000000000004789c */ /* 0x000fe20003f0e870 */
[----:B------:R-:W-:Y:S01]  /*55a0*/  ISETP.NE.AND.EX P2, PT, RZ, UR45, PT, P2 ;  /* 0x0000002dff007c0c */ /* 0x000fe2000bf45320 */
[----:B------:R-:W-:Y:S01]  /*55b0*/  UISETP.NE.AND.EX UP1, UPT, UR47, URZ, UPT, UP1 ;  /* 0x000000ff2f00728c */ /* 0x000fe2000bf25310 */
[----:B------:R-:W-:Y:S04]  /*55c0*/  PLOP3.LUT P1, PT, PT, PT, UP2, 0x80, 0x8 ;  /* 0x000000000008781c */ /* 0x000fe80003f2f028 */
[----:B------:R-:W-:Y:S06]  /*55d0*/  @UP2 UPLOP3.LUT UP0, UPT, UPT, UPT, UP1, 0x80, 0x8 ;  /* 0x000000000008289c */ /* 0x000fec0003f0f010 */
[----:B------:R-:W-:Y:S01]  /*55e0*/  PLOP3.LUT P0, PT, PT, PT, UP0, 0x80, 0x8 ;  /* 0x000000000008781c */ /* 0x000fe20003f0f008 */
[----:B------:R-:W-:Y:S01]  /*55f0*/  @!UPT UIADD3 URZ, UPT, UPT, URZ, URZ, URZ ;  /* 0x000000fffffff290 */ /* 0x000fe2000fffe0ff */
[----:B------:R-:W-:Y:S11]  /*5600*/  BRA.U !UP1, `(.L_x_77) ;  /* 0x0000000109387547 */ /* 0x000ff6000b800000 */
[----:B------:R-:W-:Y:S01]  /*5610*/  UISETP.NE.U32.AND UP0, UPT, UR44, URZ, UPT ;  /* 0x000000ff2c00728c */ /* 0x000fe2000bf05070 */
[----:B------:R-:W-:Y:S02]  /*5620*/  HFMA2 R0, -RZ, RZ, 0, 5.9604644775390625e-08 ;  /* 0x00000001ff007431 */ /* 0x000fe400000001ff */
[----:B------:R-:W-:Y:S01]  /*5630*/  IMAD.MOV.U32 R89, RZ, RZ, 0x1 ;  /* 0x00000001ff597424 */ /* 0x000fe200078e00ff */
[----:B------:R-:W-:Y:S06]  /*5640*/  UISETP.NE.AND.EX UP0, UPT, UR45, URZ, UPT, UP0 ;  /* 0x000000ff2d00728c */ /* 0x000fec000bf05300 */
[----:B------:R-:W-:Y:S05]  /*5650*/  PLOP3.LUT P3, PT, PT, PT, UP0, 0x80, 0x8 ;  /* 0x000000000008781c */ /* 0x000fea0003f6f008 */
[----:B------:R-:W1:Y:S01]  /*5660*/  @UP0 LDCU.64 UR6, c[0x0][0xa88] ;  /* 0x00015100ff0607ac */ /* 0x000e620008000a00 */
[----:B------:R-:W-:Y:S07]  /*5670*/  @UP0 UIMAD UR4, UR36, UR46, URZ ;  /* 0x0000002e240402a4 */ /* 0x000fee000f8e02ff */
[----:B------:R-:W-:Y:S01]  /*5680*/  @!P3 PRMT R89, R0, 0x7610, R89 ;  /* 0x000076100059b816 */ /* 0x000fe20000000059 */
[----:B-1----:R-:W-:Y:S03]  /*5690*/  @UP0 UIMAD.WIDE UR6, UR4, 0x4, UR6 ;  /* 0x00000004040608a5 */ /* 0x002fe6000f8e0206 */
[----:B------:R-:W1:Y:S03]  /*56a0*/  @!UP0 LDCU UR4, c[0x0][0xa80] ;  /* 0x00015000ff0487ac */ /* 0x000e660008000800 */
[----:B------:R-:W-:Y:S01]  /*56b0*/  IMAD.U32 R4, RZ, RZ, UR6 ;  /* 0x00000006ff047e24 */ /* 0x000fe2000f8e00ff */
[----:B------:R-:W-:Y:S05]  /*56c0*/  MOV R5, UR7 ;  /* 0x0000000700057c02 */ /* 0x000fea0008000f00 */
[----:B-----5:R2:W5:Y:S02]  /*56d0*/  @P3 LDG.E R49, desc[UR38][R4.64] ;  /* 0x0000002604313981 */ /* 0x020564000c1e1900 */
[----:B-12---:R-:W-:Y:S02]  /*56e0*/  @!P3 IMAD.U32 R49, RZ, RZ, UR4 ;  /* 0x00000004ff31be24 */ /* 0x006fe4000f8e00ff */
.L_x_77:
[----:B------:R-:W-:Y:S05]  /*56f0*/  @!P4 BRA `(.L_x_78) ;  /* 0x000000000020c947 */ /* 0x000fea0003800000 */
[----:B------:R-:W-:Y:S04]  /*5700*/  ISETP.NE.U32.AND P3, PT, R82, RZ, PT ;  /* 0x000000ff5200720c */ /* 0x000fe80003f65070 */
[----:B------:R-:W-:Y:S11]  /*5710*/  ISETP.NE.AND.EX P3, PT, R83, RZ, PT, P3 ;  /* 0x000000ff5300720c */ /* 0x000ff60003f65330 */
[----:B------:R-:W-:Y:S02]  /*5720*/  @!UPT UIADD3 URZ, UPT, UPT, URZ, URZ, URZ ;  /* 0x000000fffffff290 */ /* 0x000fe4000fffe0ff */
[----:B------:R-:W1:Y:S01]  /*5730*/  @P3 LDC.64 R4, c[0x0][0xaa8] ;  /* 0x0002aa00ff043b82 */ /* 0x000e620000000a00 */
[----:B------:R-:W-:Y:S04]  /*5740*/  @P3 IMAD R0, R84, UR36, RZ ;  /* 0x0000002454003c24 */ /* 0x000fe8000f8e02ff */
[----:B-1----:R-:W-:Y:S05]  /*5750*/  @P3 IMAD.WIDE R4, R0, 0x4, R4 ;  /* 0x0000000400043825 */ /* 0x002fea00078e0204 */
[----:B-----5:R1:W5:Y:S02]  /*5760*/  @P3 LDG.E R46, desc[UR38][R4.64] ;  /* 0x00000026042e3981 */ /* 0x020364000c1e1900 */
[----:B-1----:R-:W2:Y:S02]  /*5770*/  @!P3 LDC R46, c[0x0][0xaa0] ;  /* 0x0002a800ff2ebb82 */ /* 0x002ea40000000800 */
.L_x_78:
[----:B-----5:R-:W-:Y:S01]  /*5780*/  FSETP.NEU.AND P3, PT, R49, RZ, PT ;  /* 0x000000ff3100720b */ /* 0x020fe20003f6d000 */
[----:B------:R-:W-:Y:S01]  /*5790*/  BSSY B1, `(.L_x_79) ;  /* 0x0000067000017945 */ /* 0x000fe20003800000 */
[----:B------:R-:W-:Y:S01]  /*57a0*/  SEL R5, RZ, 0xffffffff, P2 ;  /* 0xffffffffff057807 */ /* 0x000fe20001000000 */
[----:B------:R-:W-:Y:S01]  /*57b0*/  IMAD.MOV.U32 R112, RZ, RZ, 0x1 ;  /* 0x00000001ff707424 */ /* 0x000fe200078e00ff */
[----:B------:R-:W-:Y:S01]  /*57c0*/  @P1 LOP3.LUT P2, RZ, R89, 0xff, RZ, 0xc0, !PT ;  /* 0x000000ff59ff1812 */ /* 0x000fe2000784c0ff */
[----:B------:R-:W-:Y:S01]  /*57d0*/  IMAD R47, R44, 0x80, R45 ;  /* 0x000000802c2f7824 */ /* 0x000fe200078e022d */
[----:B------:R-:W-:Y:S01]  /*57e0*/  @P1 SEL R0, RZ, 0xffffffff, P3 ;  /* 0xffffffffff001807 */ /* 0x000fe20001800000 */
[C---:B------:R-:W-:Y:S01]  /*57f0*/  IMAD.IADD R108, R102.reuse, 0x1, R91 ;  /* 0x00000001666c7824 */ /* 0x040fe200078e025b */
[----:B------:R-:W-:Y:S01]  /*5800*/  LOP3.LUT R101, R101, 0x1, RZ, 0x3c, !PT ;  /* 0x0000000165657812 */ /* 0x000fe200078e3cff */
[----:B------:R-:W-:Y:S01]  /*5810*/  IMAD.IADD R106, R102, 0x1, R95 ;  /* 0x00000001666a7824 */ /* 0x000fe200078e025f */
[----:B------:R-:W-:Y:S01]  /*5820*/  @P0 SEL R0, R5, R0, !P2 ;  /* 0x0000000005000207 */ /* 0x000fe20005000000 */
[----:B------:R-:W-:Y:S01]  /*5830*/  IMAD.MOV.U32 R111, RZ, RZ, RZ ;  /* 0x000000ffff6f7224 */ /* 0x000fe200078e00ff */
[----:B------:R-:W-:Y:S01]  /*5840*/  LEA R110, R44, UR48, 0x3 ;  /* 0x000000302c6e7c11 */ /* 0x000fe2000f8e18ff */
[----:B------:R-:W-:Y:S01]  /*5850*/  IMAD.MOV.U32 R80, RZ, RZ, RZ ;  /* 0x000000ffff507224 */ /* 0x000fe200078e00ff */
[----:B------:R-:W-:Y:S02]  /*5860*/  @P1 LOP3.LUT R0, R0, 0x1, RZ, 0xc0, !PT ;  /* 0x0000000100001812 */ /* 0x000fe400078ec0ff */
[----:B------:R-:W-:Y:S02]  /*5870*/  CS2R R78, SRZ ;  /* 0x00000000004e7805 */ /* 0x000fe4000001ff00 */
[----:B------:R-:W-:Y:S02]  /*5880*/  SHF.L.U32 R3, R100, 0x1f, RZ ;  /* 0x0000001f64037819 */ /* 0x000fe400000006ff */
[----:B------:R-:W-:Y:S02]  /*5890*/  CS2R R76, SRZ ;  /* 0x00000000004c7805 */ /* 0x000fe4000001ff00 */
[----:B------:R-:W-:Y:S02]  /*58a0*/  ISETP.NE.U32.OR P5, PT, R0, 0x1, !P1 ;  /* 0x000000010000780c */ /* 0x000fe40004fa5470 */
[----:B------:R-:W-:Y:S02]  /*58b0*/  CS2R R74, SRZ ;  /* 0x00000000004a7805 */ /* 0x000fe4000001ff00 */
[----:B------:R-:W-:Y:S02]  /*58c0*/  PLOP3.LUT P2, PT, PT, PT, UP1, 0x80, 0x8 ;  /* 0x000000000008781c */ /* 0x000fe40003f4f018 */
[----:B------:R-:W-:Y:S02]  /*58d0*/  CS2R R72, SRZ ;  /* 0x0000000000487805 */ /* 0x000fe4000001ff00 */
[----:B------:R-:W-:Y:S02]  /*58e0*/  LOP3.LUT P4, R105, R89, 0xff, RZ, 0xc0, !PT ;  /* 0x000000ff59697812 */ /* 0x000fe4000788c0ff */
[----:B------:R-:W-:Y:S02]  /*58f0*/  CS2R R70, SRZ ;  /* 0x0000000000467805 */ /* 0x000fe4000001ff00 */
[----:B------:R-:W-:Y:S02]  /*5900*/  SEL R0, RZ, 0xffffffff, P3 ;  /* 0xffffffffff007807 */ /* 0x000fe40001800000 */
[----:B------:R-:W-:Y:S02]  /*5910*/  CS2R R68, SRZ ;  /* 0x0000000000447805 */ /* 0x000fe4000001ff00 */
[----:B------:R-:W-:Y:S02]  /*5920*/  P2R R109, PR, RZ, 0x20 ;  /* 0x00000020ff6d7803 */ /* 0x000fe40000000000 */
[----:B------:R-:W-:Y:S02]  /*5930*/  CS2R R66, SRZ ;  /* 0x0000000000427805 */ /* 0x000fe4000001ff00 */
[----:B------:R-:W-:Y:S02]  /*5940*/  CS2R R64, SRZ ;  /* 0x0000000000407805 */ /* 0x000fe4000001ff00 */
[----:B------:R-:W-:Y:S02]  /*5950*/  CS2R R62, SRZ ;  /* 0x00000000003e7805 */ /* 0x000fe4000001ff00 */
[----:B------:R-:W-:Y:S02]  /*5960*/  CS2R R60, SRZ ;  /* 0x00000000003c7805 */ /* 0x000fe4000001ff00 */
[----:B------:R-:W-:Y:S02]  /*5970*/  @P5 SHF.L.U32 R4, R101, 0x1f, RZ ;  /* 0x0000001f65045819 */ /* 0x000fe400000006ff */
[----:B------:R-:W-:Y:S02]  /*5980*/  CS2R R58, SRZ ;  /* 0x00000000003a7805 */ /* 0x000fe4000001ff00 */
[----:B------:R-:W-:Y:S02]  /*5990*/  @P2 SEL R0, R5, R0, !P4 ;  /* 0x0000000005002207 */ /* 0x000fe40006000000 */
[----:B------:R-:W-:Y:S01]  /*59a0*/  CS2R R56, SRZ ;  /* 0x0000000000387805 */ /* 0x000fe2000001ff00 */
[----:B------:R-:W1:Y:S01]  /*59b0*/  @P5 SYNCS.PHASECHK.TRANS64.TRYWAIT P1, [UR48+0x30], R4 ;  /* 0x00003004ff0055a7 */ /* 0x000e620008021130 */
[----:B------:R-:W-:Y:S02]  /*59c0*/  CS2R R54, SRZ ;  /* 0x0000000000367805 */ /* 0x000fe4000001ff00 */
[----:B------:R-:W-:Y:S02]  /*59d0*/  LOP3.LUT R0, R0, 0x1, RZ, 0xc0, !PT ;  /* 0x0000000100007812 */ /* 0x000fe400078ec0ff */
[----:B------:R-:W-:Y:S02]  /*59e0*/  CS2R R52, SRZ ;  /* 0x0000000000347805 */ /* 0x000fe4000001ff00 */
[----:B------:R-:W-:Y:S01]  /*59f0*/  CS2R R50, SRZ ;  /* 0x0000000000327805 */ /* 0x000fe2000001ff00 */
[----:B------:R-:W-:Y:S01]  /*5a00*/  IMAD.MOV.U32 R48, RZ, RZ, RZ ;  /* 0x000000ffff307224 */ /* 0x000fe200078e00ff */
[----:B------:R-:W-:Y:S04]  /*5a10*/  ISETP.NE.U32.AND P2, PT, R0, 0x1, PT ;  /* 0x000000010000780c */ /* 0x000fe80003f45070 */
[----:B------:R-:W-:Y:S01]  /*5a20*/  P2R R113, PR, RZ, 0x4 ;  /* 0x00000004ff717803 */ /* 0x000fe20000000000 */
[----:B------:R3:W4:Y:S01]  /*5a30*/  SYNCS.PHASECHK.TRANS64.TRYWAIT P0, [R110+URZ+0xa0], R3 ;  /* 0x0000a0036e0075a7 */ /* 0x00072200080011ff */
[----:B-1----:R-:W-:Y:S01]  /*5a40*/  @P5 SEL R112, RZ, 0x1, !P1 ;  /* 0x00000001ff705807 */ /* 0x002fe20004800000 */
[----:B---3--:R-:W-:Y:S06]  /*5a50*/  @!P5 BRA `(.L_x_80) ;  /* 0x0000000000e8d947 */ /* 0x008fec0003800000 */
[----:B------:R-:W-:Y:S01]  /*5a60*/  IMAD.MOV.U32 R48, RZ, RZ, RZ ;  /* 0x000000ffff307224 */ /* 0x000fe200078e00ff */
[----:B------:R-:W-:Y:S01]  /*5a70*/  ISETP.NE.AND P1, PT, R112, RZ, PT ;  /* 0x000000ff7000720c */ /* 0x000fe20003f25270 */
[----:B------:R-:W-:Y:S01]  /*5a80*/  BSSY B0, `(.L_x_81) ;  /* 0x0000014000007945 */ /* 0x000fe20003800000 */
[----:B------:R-:W-:Y:S02]  /*5a90*/  CS2R R50, SRZ ;  /* 0x0000000000327805 */ /* 0x000fe4000001ff00 */
        /* <DEDUP_REMOVED lines=13> */
[----:B------:R-:W-:Y:S01]  /*5b70*/  CS2R R78, SRZ ;  /* 0x00000000004e7805 */ /* 0x000fe2000001ff00 */
[----:B------:R-:W-:Y:S06]  /*5b80*/  @P1 BRA `(.L_x_82) ;  /* 0x00000000000c1947 */ /* 0x000fec0003800000 */
[----:B------:R-:W-:Y:S04]  /*5b90*/  SHF.L.U32 R5, R101, 0x1f, RZ ;  /* 0x0000001f65057819 */ /* 0x000fe800000006ff */
[----:B------:R-:W1:Y:S02]  /*5ba0*/  SYNCS.PHASECHK.TRANS64.TRYWAIT P1, [UR48+0x30], R5 ;  /* 0x00003005ff0075a7 */ /* 0x000e640008021130 */
[----:B-1----:R-:W-:Y:S05]  /*5bb0*/  @!P1 BRA `(.L_x_83) ;  /* 0x00000040007c9947 */ /* 0x002fea0003800000 */
.L_x_82:
[----:B------:R-:W-:Y:S05]  /*5bc0*/  BSYNC B0 ;  /* 0x0000000000007941 */ /* 0x000fea0003800000 */
.L_x_81:
[----:B------:R-:W-:Y:S01]  /*5bd0*/  ISETP.NE.AND P1, PT, R113, RZ, PT ;  /* 0x000000ff7100720c */ /* 0x000fe20003f25270 */
[----:B------:R-:W-:Y:S11]  /*5be0*/  HFMA2 R111, -RZ, RZ, 0, 5.9604644775390625e-08 ;  /* 0x00000001ff6f7431 */ /* 0x000ff600000001ff */
[----:B------:R-:W-:Y:S01]  /*5bf0*/  @!UPT UIADD3 URZ, UPT, UPT, URZ, URZ, URZ ;  /* 0x000000fffffff290 */ /* 0x000fe2000fffe0ff */
[----:B------:R3:W1:Y:S04]  /*5c00*/  @P1 LDS R80, [R106+0xe00] ;  /* 0x000e00006a501984 */ /* 0x0006680000000800 */
[----:B------:R3:W1:Y:S04]  /*5c10*/  @P1 LDS R48, [R97+UR48+0x200] ;  /* 0x0002003061301984 */ /* 0x0006680008000800 */
[----:B------:R3:W1:Y:S04]  /*5c20*/  @P1 LDS R50, [R108+0x200] ;  /* 0x000200006c321984 */ /* 0x0006680000000800 */
[----:B------:R3:W1:Y:S04]  /*5c30*/  @P1 LDS R51, [R95] ;  /* 0x000000005f331984 */ /* 0x0006680000000800 */
[----:B------:R3:W1:Y:S04]  /*5c40*/  @P1 LDS R52, [R106] ;  /* 0x000000006a341984 */ /* 0x0006680000000800 */
[----:B------:R3:W1:Y:S04]  /*5c50*/  @P1 LDS R53, [R97+UR48+0x400] ;  /* 0x0004003061351984 */ /* 0x0006680008000800 */
[----:B------:R3:W1:Y:S04]  /*5c60*/  @P1 LDS R54, [R108+0x400] ;  /* 0x000400006c361984 */ /* 0x0006680000000800 */
[----:B------:R3:W1:Y:S04]  /*5c70*/  @P1 LDS R55, [R95+0x200] ;  /* 0x000200005f371984 */ /* 0x0006680000000800 */
[----:B------:R3:W1:Y:S04]  /*5c80*/  @P1 LDS R56, [R106+0x200] ;  /* 0x000200006a381984 */ /* 0x0006680000000800 */
        /* <DEDUP_REMOVED lines=22> */
[----:B------:R3:W1:Y:S02]  /*5df0*/  @P1 LDS R79, [R95+0xe00] ;  /* 0x000e00005f4f1984 */ /* 0x0006640000000800 */
.L_x_80:
[----:B------:R-:W-:Y:S05]  /*5e00*/  BSYNC B1 ;  /* 0x0000000000017941 */ /* 0x000fea0003800000 */
.L_x_79:
[----:B-1----:R-:W-:Y:S04]  /*5e10*/  SHF.R.U32.HI R5, RZ, 0x15, R47 ;  /* 0x00000015ff057819 */ /* 0x002fe8000001162f */
[----:B------:R-:W-:Y:S01]  /*5e20*/  LOP3.LUT P1, RZ, R5, 0x3, R94, 0x48, !PT ;  /* 0x0000000305ff7812 */ /* 0x000fe2000782485e */
[----:B------:R-:W-:Y:S01]  /*5e30*/  @!UPT UIADD3 URZ, UPT, UPT, URZ, URZ, URZ ;  /* 0x000000fffffff290 */ /* 0x000fe2000fffe0ff */
[----:B----4-:R-:W-:Y:S11]  /*5e40*/  @P0 BRA `(.L_x_84) ;  /* 0x0000000000080947 */ /* 0x010ff60003800000 */
[----:B------:R-:W1:Y:S02]  /*5e50*/  SYNCS.PHASECHK.TRANS64.TRYWAIT P0, [R110+URZ+0xa0], R3 ;  /* 0x0000a0036e0075a7 */ /* 0x000e6400080011ff */
[----:B-1----:R-:W-:Y:S05]  /*5e60*/  @!P0 BRA `(.L_x_85) ;  /* 0x0000003c00e88947 */ /* 0x002fea0003800000 */
.L_x_84:
[----:B------:R-:W-:Y:S05]  /*5e70*/  @!P1 BRA `(.L_x_86) ;  /* 0x0000000000409947 */ /* 0x000fea0003800000 */
[----:B------:R-:W4:Y:S01]  /*5e80*/  LDCU.64 UR8, c[0x4][0x70] ;  /* 0x01000e00ff0877ac */ /* 0x000f220008000a00 */
[----:B------:R-:W-:Y:S01]  /*5e90*/  MOV R15, 0x0 ;  /* 0x00000000000f7802 */ /* 0x000fe20000000f00 */
[----:B------:R-:W-:Y:S02]  /*5ea0*/  HFMA2 R12, -RZ, RZ, 0, 5.9604644775390625e-08 ;  /* 0x00000001ff0c7431 */ /* 0x000fe400000001ff */
[----:B------:R-:W-:Y:S02]  /*5eb0*/  IMAD.MOV.U32 R8, RZ, RZ, 0x192 ;  /* 0x00000192ff087424 */ /* 0x000fe400078e00ff */
[----:B------:R-:W-:Y:S01]  /*5ec0*/  IMAD.MOV.U32 R13, RZ, RZ, RZ ;  /* 0x000000ffff0d7224 */ /* 0x000fe200078e00ff */
[----:B------:R-:W5:Y:S01]  /*5ed0*/  LDCU.64 UR6, c[0x4][0x78] ;  /* 0x01000f00ff0677ac */ /* 0x000f620008000a00 */
[----:B------:R-:W1:Y:S01]  /*5ee0*/  LDC.64 R14, c[0x4][R15] ;  /* 0x010000000f0e7b82 */ /* 0x000e620000000a00 */
[----:B------:R-:W2:Y:S01]  /*5ef0*/  LDCU.64 UR4, c[0x4][0x10] ;  /* 0x01000200ff0477ac */ /* 0x000ea20008000a00 */
[----:B----4-:R-:W-:Y:S01]  /*5f00*/  MOV R5, UR9 ;  /* 0x0000000900057c02 */ /* 0x010fe20008000f00 */
[----:B------:R-:W-:Y:S01]  /*5f10*/  IMAD.U32 R4, RZ, RZ, UR8 ;  /* 0x00000008ff047e24 */ /* 0x000fe2000f8e00ff */
[----:B-----5:R-:W-:Y:S01]  /*5f20*/  MOV R7, UR7 ;  /* 0x0000000700077c02 */ /* 0x020fe20008000f00 */
[----:B------:R-:W-:Y:S01]  /*5f30*/  IMAD.U32 R6, RZ, RZ, UR6 ;  /* 0x00000006ff067e24 */ /* 0x000fe2000f8e00ff */
[----:B--2---:R-:W-:Y:S01]  /*5f40*/  MOV R11, UR5 ;  /* 0x00000005000b7c02 */ /* 0x004fe20008000f00 */
[----:B------:R-:W-:Y:S02]  /*5f50*/  IMAD.U32 R10, RZ, RZ, UR4 ;  /* 0x00000004ff0a7e24 */ /* 0x000fe4000f8e00ff */
[----:B------:R-:W-:Y:S07]  /*5f60*/  LEPC R20, `(.L_x_86) ;  /* 0x000000001014794e */ /* 0x000fee0000000000 */
[----:B-1-3--:R-:W-:Y:S05]  /*5f70*/  CALL.ABS.NOINC R14 ;  /* 0x000000000e007343 */ /* 0x00afea0003c00000 */
.L_x_86:
[----:B------:R-:W-:Y:S05]  /*5f80*/  WARPSYNC.ALL ;  /* 0x0000000000007948 */ /* 0x000fea0003800000 */
[----:B------:R-:W-:Y:S01]  /*5f90*/  R2UR UR4, R47 ;  /* 0x000000002f0472ca */ /* 0x000fe200000e0000 */
[----:B------:R-:W-:Y:S01]  /*5fa0*/  BSSY.RECONVERGENT B0, `(.L_x_87) ;  /* 0x0000083000007945 */ /* 0x000fe20003800200 */
[----:B------:R-:W-:Y:S11]  /*5fb0*/  ISETP.NE.AND P0, PT, R103, RZ, PT ;  /* 0x000000ff6700720c */ /* 0x000ff60003f05270 */
[----:B------:R-:W2:Y:S02]  /*5fc0*/  LDTM.x32 R4, tmem[UR4] ;  /* 0x00000004000479ee */ /* 0x000ea400082c0000 */
[C---:B--2---:R-:W-:Y:S01]  /*5fd0*/  FMUL R4, R46.reuse, R4 ;  /* 0x000000042e047220 */ /* 0x044fe20000400000 */
[C---:B------:R-:W-:Y:S01]  /*5fe0*/  FMUL R5, R46.reuse, R5 ;  /* 0x000000052e057220 */ /* 0x040fe20000400000 */
[C---:B------:R-:W-:Y:S01]  /*5ff0*/  FMUL R6, R46.reuse, R6 ;  /* 0x000000062e067220 */ /* 0x040fe20000400000 */
[C---:B------:R-:W-:Y:S01]  /*6000*/  FMUL R7, R46.reuse, R7 ;  /* 0x000000072e077220 */ /* 0x040fe20000400000 */
[C---:B------:R-:W-:Y:S01]  /*6010*/  FFMA R4, R49.reuse, R48, R4 ;  /* 0x0000003031047223 */ /* 0x040fe20000000004 */
[C---:B------:R-:W-:Y:S01]  /*6020*/  FFMA R5, R49.reuse, R50, R5 ;  /* 0x0000003231057223 */ /* 0x040fe20000000005 */
[C---:B------:R-:W-:Y:S01]  /*6030*/  FFMA R6, R49.reuse, R51, R6 ;  /* 0x0000003331067223 */ /* 0x040fe20000000006 */
[C---:B------:R-:W-:Y:S01]  /*6040*/  FFMA R7, R49.reuse, R52, R7 ;  /* 0x0000003431077223 */ /* 0x040fe20000000007 */
[C---:B------:R-:W-:Y:S01]  /*6050*/  FMUL R8, R46.reuse, R8 ;  /* 0x000000082e087220 */ /* 0x040fe20000400000 */
[----:B------:R2:W-:Y:S01]  /*6060*/  STS [R97+UR48+0x200], R4 ;  /* 0x0002000461007988 */ /* 0x0005e20008000830 */
[C---:B------:R-:W-:Y:S01]  /*6070*/  FMUL R9, R46.reuse, R9 ;  /* 0x000000092e097220 */ /* 0x040fe20000400000 */
[C---:B------:R-:W-:Y:S01]  /*6080*/  FMUL R10, R46.reuse, R10 ;  /* 0x0000000a2e0a7220 */ /* 0x040fe20000400000 */
[C---:B------:R-:W-:Y:S01]  /*6090*/  FFMA R8, R49.reuse, R53, R8 ;  /* 0x0000003531087223 */ /* 0x040fe20000000008 */
[----:B------:R2:W-:Y:S01]  /*60a0*/  STS [R108+0x200], R5 ;  /* 0x000200056c007388 */ /* 0x0005e20000000800 */
[C---:B------:R-:W-:Y:S01]  /*60b0*/  FFMA R9, R49.reuse, R54, R9 ;  /* 0x0000003631097223 */ /* 0x040fe20000000009 */
[C---:B------:R-:W-:Y:S01]  /*60c0*/  FFMA R10, R49.reuse, R55, R10 ;  /* 0x00000037310a7223 */ /* 0x040fe2000000000a */
[C---:B------:R-:W-:Y:S01]  /*60d0*/  FMUL R11, R46.reuse, R11 ;  /* 0x0000000b2e0b7220 */ /* 0x040fe20000400000 */
[----:B------:R2:W-:Y:S01]  /*60e0*/  STS [R95], R6 ;  /* 0x000000065f007388 */ /* 0x0005e20000000800 */
[C---:B------:R-:W-:Y:S01]  /*60f0*/  FMUL R12, R46.reuse, R12 ;  /* 0x0000000c2e0c7220 */ /* 0x040fe20000400000 */
[C---:B------:R-:W-:Y:S01]  /*6100*/  FMUL R13, R46.reuse, R13 ;  /* 0x0000000d2e0d7220 */ /* 0x040fe20000400000 */
[C---:B------:R-:W-:Y:S01]  /*6110*/  FFMA R11, R49.reuse, R56, R11 ;  /* 0x00000038310b7223 */ /* 0x040fe2000000000b */
[----:B------:R2:W-:Y:S01]  /*6120*/  STS [R106], R7 ;  /* 0x000000076a007388 */ /* 0x0005e20000000800 */
        /* <DEDUP_REMOVED lines=11> */
[----:B------:R2:W-:Y:S01]  /*61e0*/  STS [R95+0x200], R10 ;  /* 0x0002000a5f007388 */ /* 0x0005e20000000800 */
[C---:B------:R-:W-:Y:S01]  /*61f0*/  FMUL R18, R46.reuse, R18 ;  /* 0x000000122e127220 */ /* 0x040fe20000400000 */
[C---:B------:R-:W-:Y:S01]  /*6200*/  FMUL R19, R46.reuse, R19 ;  /* 0x000000132e137220 */ /* 0x040fe20000400000 */
[C---:B------:R-:W-:Y:S01]  /*6210*/  FFMA R17, R49.reuse, R62, R17 ;  /* 0x0000003e31117223 */ /* 0x040fe20000000011 */
[----:B------:R2:W-:Y:S01]  /*6220*/  STS [R106+0x200], R11 ;  /* 0x0002000b6a007388 */ /* 0x0005e20000000800 */
        /* <DEDUP_REMOVED lines=42> */
[----:B------:R-:W-:Y:S01]  /*64d0*/  FMUL R35, R46, R35 ;  /* 0x000000232e237220 */ /* 0x000fe20000400000 */
[----:B------:R2:W-:Y:S03]  /*64e0*/  STS [R95+0x800], R22 ;  /* 0x000800165f007388 */ /* 0x0005e60000000800 */
[----:B------:R-:W-:Y:S01]  /*64f0*/  FFMA R35, R49, R80, R35 ;  /* 0x0000005031237223 */ /* 0x000fe20000000023 */
[----:B------:R2:W-:Y:S04]  /*6500*/  STS [R106+0x800], R23 ;  /* 0x000800176a007388 */ /* 0x0005e80000000800 */
[----:B------:R2:W-:Y:S04]  /*6510*/  STS [R97+UR48+0xc00], R24 ;  /* 0x000c001861007988 */ /* 0x0005e80008000830 */
[----:B------:R2:W-:Y:S04]  /*6520*/  STS [R108+0xc00], R25 ;  /* 0x000c00196c007388 */ /* 0x0005e80000000800 */
[----:B------:R2:W-:Y:S04]  /*6530*/  STS [R95+0xa00], R26 ;  /* 0x000a001a5f007388 */ /* 0x0005e80000000800 */
        /* <DEDUP_REMOVED lines=8> */
[----:B------:R2:W-:Y:S01]  /*65c0*/  STS [R106+0xe00], R35 ;  /* 0x000e00236a007388 */ /* 0x0005e20000000800 */
[----:B------:R-:W-:Y:S01]  /*65d0*/  @!PT LDS RZ, [RZ] ;  /* 0x00000000fffff984 */ /* 0x000fe20000000800 */
[----:B------:R-:W-:Y:S01]  /*65e0*/  @!PT LDS RZ, [RZ] ;  /* 0x00000000fffff984 */ /* 0x000fe20000000800 */
[----:B------:R-:W-:Y:S01]  /*65f0*/  @!PT LDS RZ, [RZ] ;  /* 0x00000000fffff984 */ /* 0x000fe20000000800 */
[----:B------:R-:W-:Y:S01]  /*6600*/  @!PT LDS RZ, [RZ] ;  /* 0x00000000fffff984 */ /* 0x000fe20000000800 */
[----:B------:R4:W-:Y:S06]  /*6610*/  MEMBAR.ALL.CTA ;  /* 0x0000000000007992 */ /* 0x0009ec0000008000 */
[----:B----4-:R-:W4:Y:S02]  /*6620*/  FENCE.VIEW.ASYNC.S ;  /* 0x00000000000073c6 */ /* 0x010f240000000000 */
[----:B----4-:R-:W-:Y:S06]  /*6630*/  BAR.SYNC.DEFER_BLOCKING 0x1, 0x80 ;  /* 0x0042000000007b1d */ /* 0x010fec0000010000 */
[----:B------:R-:W-:Y:S05]  /*6640*/  @P0 BRA `(.L_x_88) ;  /* 0x0000000000600947 */ /* 0x000fea0003800000 */
[----:B------:R-:W-:Y:S02]  /*6650*/  UIADD3 UR4, UPT, UPT, UR48, 0x200, URZ ;  /* 0x0000020030047890 */ /* 0x000fe4000fffe0ff */
[----:B------:R-:W-:Y:S01]  /*6660*/  UIADD3 UR16, UP0, UPT, UR52, 0x880, URZ ;  /* 0x0000088034107890 */ /* 0x000fe2000ff1e0ff */
[----:B------:R-:W-:Y:S01]  /*6670*/  UMOV UR43, UR36 ;  /* 0x00000024002b7c82 */ /* 0x000fe20008000000 */
[----:B------:R-:W-:Y:S02]  /*6680*/  UIADD3 UR13, UPT, UPT, UR41, 0x20, URZ ;  /* 0x00000020290d7890 */ /* 0x000fe4000fffe0ff */
[----:B------:R-:W-:Y:S01]  /*6690*/  MOV R96, UR4 ;  /* 0x0000000400607c02 */ /* 0x000fe20008000f00 */
[----:B------:R-:W-:Y:S02]  /*66a0*/  UIADD3.X UR17, UPT, UPT, URZ, UR53, URZ, UP0, !UPT ;  /* 0x00000035ff117290 */ /* 0x000fe400087fe4ff */
[----:B------:R-:W-:Y:S01]  /*66b0*/  UIADD3 UR12, UPT, UPT, UR48, 0x1200, URZ ;  /* 0x00001200300c7890 */ /* 0x000fe2000fffe0ff */
[----:B------:R-:W-:Y:S01]  /*66c0*/  R2UR UR40, R96 ;  /* 0x00000000602872ca */ /* 0x000fe200000e0000 */
[----:B------:R-:W-:Y:S01]  /*66d0*/  UMOV UR14, UR42 ;  /* 0x0000002a000e7c82 */ /* 0x000fe20008000000 */
[----:B------:R-:W-:Y:S01]  /*66e0*/  UMOV UR15, UR36 ;  /* 0x00000024000f7c82 */ /* 0x000fe20008000000 */
[----:B------:R-:W-:Y:S02]  /*66f0*/  UIADD3 UR9, UPT, UPT, UR41, 0x40, URZ ;  /* 0x0000004029097890 */ /* 0x000fe4000fffe0ff */
[----:B------:R-:W-:Y:S01]  /*6700*/  UIADD3 UR8, UPT, UPT, UR48, 0x2200, URZ ;  /* 0x0000220030087890 */ /* 0x000fe2000fffe0ff */
[----:B------:R-:W-:Y:S01]  /*6710*/  UMOV UR10, UR42 ;  /* 0x0000002a000a7c82 */ /* 0x000fe20008000000 */
[----:B------:R-:W-:Y:S01]  /*6720*/  UMOV UR11, UR36 ;  /* 0x00000024000b7c82 */ /* 0x000fe20008000000 */
[----:B------:R-:W-:Y:S02]  /*6730*/  UIADD3 UR5, UPT, UPT, UR41, 0x60, URZ ;  /* 0x0000006029057890 */ /* 0x000fe4000fffe0ff */
[----:B------:R-:W-:Y:S03]  /*6740*/  UIADD3 UR4, UPT, UPT, UR48, 0x3200, URZ ;  /* 0x0000320030047890 */ /* 0x000fe6000fffe0ff */
[----:B------:R4:W-:Y:S01]  /*6750*/  UTMASTG.3D [UR40], [UR16] ;  /* 0x00000028100073b5 */ /* 0x0009e20008010000 */
[----:B------:R-:W-:Y:S01]  /*6760*/  UMOV UR6, UR42 ;  /* 0x0000002a00067c82 */ /* 0x000fe20008000000 */
[----:B------:R-:W-:Y:S01]  /*6770*/  UMOV UR7, UR36 ;  /* 0x0000002400077c82 */ /* 0x000fe20008000000 */
[----:B------:R4:W-:Y:S01]  /*6780*/  UTMASTG.3D [UR12], [UR16] ;  /* 0x0000000c100073b5 */ /* 0x0009e20008010000 */
[----:B------:R4:W-:Y:S02]  /*6790*/  UTMASTG.3D [UR8], [UR16] ;  /* 0x00000008100073b5 */ /* 0x0009e40008010000 */
[----:B------:R4:W-:Y:S01]  /*67a0*/  UTMASTG.3D [UR4], [UR16] ;  /* 0x00000004100073b5 */ /* 0x0009e20008010000 */
[----:B------:R0:W-:Y:S01]  /*67b0*/  UTMACMDFLUSH ;  /* 0x00000000000079b7 */ /* 0x0001e20000000000 */
[----:B----4-:R-:W-:Y:S04]  /*67c0*/  DEPBAR.LE SB0, 0x1 ;  /* 0x000080400000791a */ /* 0x010fe80000000000 */
.L_x_88:
[----:B------:R-:W-:Y:S05]  /*67d0*/  BSYNC.RECONVERGENT B0 ;  /* 0x0000000000007941 */ /* 0x000fea0003800200 */
.L_x_87:
[----:B------:R-:W-:Y:S01]  /*67e0*/  BAR.SYNC.DEFER_BLOCKING 0x1, 0x80 ;  /* 0x0042000000007b1d */ /* 0x000fe20000010000 */
[----:B------:R-:W-:Y:S01]  /*67f0*/  ISETP.NE.AND P1, PT, R109, RZ, PT ;  /* 0x000000ff6d00720c */ /* 0x000fe20003f25270 */
[----:B------:R-:W-:Y:S01]  /*6800*/  UISETP.NE.AND UP0, UPT, UR49, URZ, UPT ;  /* 0x000000ff3100728c */ /* 0x000fe2000bf05270 */
[----:B-1----:R-:W-:Y:S11]  /*6810*/  LEA R3, R111, UR48, 0x3 ;  /* 0x000000306f037c11 */ /* 0x002ff6000f8e18ff */
[----:B--2---:R-:W-:Y:S01]  /*6820*/  @P1 SHF.L.U32 R4, R101, 0x1f, RZ ;  /* 0x0000001f65041819 */ /* 0x004fe200000006ff */
[----:B------:R-:W-:Y:S06]  /*6830*/  BRA.U !UP0, `(.L_x_89) ;  /* 0x0000000108247547 */ /* 0x000fec000b800000 */
[----:B------:R-:W-:Y:S01]  /*6840*/  IMAD.U32 R5, RZ, RZ, UR51 ;  /* 0x00000033ff057e24 */ /* 0x000fe2000f8e00ff */
[----:B------:R-:W-:Y:S01]  /*6850*/  MOV R0, UR37 ;  /* 0x0000002500007c02 */ /* 0x000fe20008000f00 */
[----:B------:R-:W-:Y:S03]  /*6860*/  UIADD3 UR51, UPT, UPT, UR51, 0x1, URZ ;  /* 0x0000000133337890 */ /* 0x000fe6000fffe0ff */
[----:B------:R-:W-:Y:S01]  /*6870*/  @P1 LEA R5, R5, UR48, 0x3 ;  /* 0x0000003005051c11 */ /* 0x000fe2000f8e18ff */
[----:B------:R-:W-:Y:S04]  /*6880*/  UISETP.NE.AND UP0, UPT, UR51, 0x4, UPT ;  /* 0x000000043300788c */ /* 0x000fe8000bf05270 */
[----:B------:R-:W-:Y:S01]  /*6890*/  @P1 VIADD R5, R5, 0x50 ;  /* 0x0000005005051836 */ /* 0x000fe20000000000 */
[----:B------:R-:W-:Y:S04]  /*68a0*/  USEL UR51, UR51, URZ, UP0 ;  /* 0x000000ff33337287 */ /* 0x000fe80008000000 */
[----:B------:R-:W-:Y:S04]  /*68b0*/  @P1 PRMT R0, R0, 0x654, R5 ;  /* 0x0000065400001816 */ /* 0x000fe80000000005 */
[----:B------:R1:W-:Y:S04]  /*68c0*/  @P1 SYNCS.ARRIVE.TRANS64.RED.A1T0 RZ, [R0+URZ], RZ ;  /* 0x000000ff00ff19a7 */ /* 0x0003e800081004ff */
.L_x_89:
[----:B------:R-:W2:Y:S01]  /*68d0*/  @P1 SYNCS.PHASECHK.TRANS64.TRYWAIT P0, [R3+URZ+0x30], R4 ;  /* 0x00003004030015a7 */ /* 0x000ea200080011ff */
[----:B------:R-:W-:Y:S01]  /*68e0*/  BSSY B1, `(.L_x_90) ;  /* 0x0000033000017945 */ /* 0x000fe20003800000 */
[----:B--2---:R-:W-:Y:S03]  /*68f0*/  @P1 SEL R112, RZ, 0x1, !P0 ;  /* 0x00000001ff701807 */ /* 0x004fe60004000000 */
[----:B------:R-:W-:Y:S05]  /*6900*/  @!P1 BRA `(.L_x_91) ;  /* 0x0000000000c09947 */ /* 0x000fea0003800000 */
[----:B------:R-:W-:Y:S01]  /*6910*/  ISETP.NE.AND P0, PT, R112, RZ, PT ;  /* 0x000000ff7000720c */ /* 0x000fe20003f05270 */
[----:B------:R-:W-:Y:S01]  /*6920*/  BSSY B0, `(.L_x_92) ;  /* 0x0000009000007945 */ /* 0x000fe20003800000 */
[----:B------:R-:W-:Y:S11]  /*6930*/  ISETP.NE.AND P1, PT, R113, RZ, PT ;  /* 0x000000ff7100720c */ /* 0x000ff60003f25270 */
[----:B------:R-:W-:Y:S02]  /*6940*/  @!UPT UIADD3 URZ, UPT, UPT, URZ, URZ, URZ ;  /* 0x000000fffffff290 */ /* 0x000fe4000fffe0ff */
[C---:B------:R-:W-:Y:S02]  /*6950*/  @P1 IMAD R5, R111.reuse, 0x4000, R91 ;  /* 0x000040006f051824 */ /* 0x040fe400078e025b */
[----:B------:R-:W-:Y:S01]  /*6960*/  @P1 IMAD R4, R111, 0x4000, R108 ;  /* 0x000040006f041824 */ /* 0x000fe200078e026c */
[----:B------:R-:W-:Y:S06]  /*6970*/  @P0 BRA `(.L_x_93) ;  /* 0x00000000000c0947 */ /* 0x000fec0003800000 */
[----:B-1----:R-:W-:Y:S04]  /*6980*/  SHF.L.U32 R0, R101, 0x1f, RZ ;  /* 0x0000001f65007819 */ /* 0x002fe800000006ff */
[----:B------:R-:W1:Y:S02]  /*6990*/  SYNCS.PHASECHK.TRANS64.TRYWAIT P0, [R3+URZ+0x30], R0 ;  /* 0x00003000030075a7 */ /* 0x000e6400080011ff */
[----:B-1----:R-:W-:Y:S05]  /*69a0*/  @!P0 BRA `(.L_x_94) ;  /* 0x00000034002c8947 */ /* 0x002fea0003800000 */
.L_x_93:
[----:B------:R-:W-:Y:S05]  /*69b0*/  BSYNC B0 ;  /* 0x0000000000007941 */ /* 0x000fea0003800000 */
.L_x_92:
[----:B------:R-:W-:Y:S11]  /*69c0*/  ISETP.NE.AND P0, PT, R113, RZ, PT ;  /* 0x000000ff7100720c */ /* 0x000ff60003f05270 */
[----:B------:R-:W-:Y:S02]  /*69d0*/  @!UPT UIADD3 URZ, UPT, UPT, URZ, URZ, URZ ;  /* 0x000000fffffff290 */ /* 0x000fe4000fffe0ff */
[----:B------:R2:W4:Y:S01]  /*69e0*/  @P0 LDS R48, [R5+0x200] ;  /* 0x0002000005300984 */ /* 0x0005220000000800 */
[C---:B-1----:R-:W-:Y:S01]  /*69f0*/  @P0 IMAD R0, R111.reuse, 0x4000, R95 ;  /* 0x000040006f000824 */ /* 0x042fe200078e025f */
[C---:B------:R-:W-:Y:S01]  /*6a00*/  @P0 LEA R3, R111.reuse, R106, 0xe ;  /* 0x0000006a6f030211 */ /* 0x040fe200078e70ff */
[----:B------:R-:W-:Y:S01]  /*6a10*/  VIADD R111, R111, 0x1 ;  /* 0x000000016f6f7836 */ /* 0x000fe20000000000 */
[----:B------:R2:W1:Y:S04]  /*6a20*/  @P0 LDS R53, [R5+0x400] ;  /* 0x0004000005350984 */ /* 0x0004680000000800 */
        /* <DEDUP_REMOVED lines=14> */
[----:B------:R2:W1:Y:S04]  /*6b10*/  @P0 LDS R51, [R0] ;  /* 0x0000000000330984 */ /* 0x0004680000000800 */
        /* <DEDUP_REMOVED lines=14> */
[----:B----4-:R2:W1:Y:S02]  /*6c00*/  @P0 LDS R80, [R3+0xe00] ;  /* 0x000e000003500984 */ /* 0x0104640000000800 */
.L_x_91:
[----:B------:R-:W-:Y:S05]  /*6c10*/  BSYNC B1 ;  /* 0x0000000000017941 */ /* 0x000fea0003800000 */
.L_x_90:
[----:B--2---:R-:W-:Y:S05]  /*6c20*/  VIADD R3, R47, 0x20 ;  /* 0x000000202f037836 */ /* 0x004fea0000000000 */
[----:B------:R-:W-:Y:S04]  /*6c30*/  SHF.R.U32.HI R3, RZ, 0x15, R3 ;  /* 0x00000015ff037819 */ /* 0x000fe80000011603 */
[----:B------:R-:W-:Y:S11]  /*6c40*/  LOP3.LUT P0, RZ, R3, 0x3, R94, 0x48, !PT ;  /* 0x0000000303ff7812 */ /* 0x000ff6000780485e */
[----:B------:R-:W-:Y:S02]  /*6c50*/  @!UPT UIADD3 URZ, UPT, UPT, URZ, URZ, URZ ;  /* 0x000000fffffff290 */ /* 0x000fe4000fffe0ff */
[----:B------:R-:W-:Y:S05]  /*6c60*/  @!P0 BRA `(.L_x_95) ;  /* 0x0000000000408947 */ /* 0x000fea0003800000 */
[----:B------:R-:W2:Y:S01]  /*6c70*/  LDCU.64 UR8, c[0x4][0x70] ;  /* 0x01000e00ff0877ac */ /* 0x000ea20008000a00 */
[----:B------:R-:W-:Y:S01]  /*6c80*/  MOV R15, 0x0 ;  /* 0x00000000000f7802 */ /* 0x000fe20000000f00 */
[----:B------:R-:W-:Y:S02]  /*6c90*/  HFMA2 R12, -RZ, RZ, 0, 5.9604644775390625e-08 ;  /* 0x00000001ff0c7431 */ /* 0x000fe400000001ff */
[----:B------:R-:W-:Y:S02]  /*6ca0*/  IMAD.MOV.U32 R8, RZ, RZ, 0x192 ;  /* 0x00000192ff087424 */ /* 0x000fe400078e00ff */
[----:B------:R-:W-:Y:S01]  /*6cb0*/  IMAD.MOV.U32 R13, RZ, RZ, RZ ;  /* 0x000000ffff0d7224 */ /* 0x000fe200078e00ff */
[----:B------:R-:W4:Y:S01]  /*6cc0*/  LDCU.64 UR6, c[0x4][0x78] ;  /* 0x01000f00ff0677ac */ /* 0x000f220008000a00 */
[----:B------:R-:W1:Y:S01]  /*6cd0*/  LDC.64 R14, c[0x4][R15] ;  /* 0x010000000f0e7b82 */ /* 0x000e620000000a00 */
[----:B------:R-:W5:Y:S01]  /*6ce0*/  LDCU.64 UR4, c[0x4][0x10] ;  /* 0x01000200ff0477ac */ /* 0x000f620008000a00 */
[----:B--2---:R-:W-:Y:S01]  /*6cf0*/  MOV R5, UR9 ;  /* 0x0000000900057c02 */ /* 0x004fe20008000f00 */
[----:B------:R-:W-:Y:S01]  /*6d00*/  IMAD.U32 R4, RZ, RZ, UR8 ;  /* 0x00000008ff047e24 */ /* 0x000fe2000f8e00ff */
[----:B----4-:R-:W-:Y:S01]  /*6d10*/  MOV R7, UR7 ;  /* 0x0000000700077c02 */ /* 0x010fe20008000f00 */
[----:B------:R-:W-:Y:S01]  /*6d20*/  IMAD.U32 R6, RZ, RZ, UR6 ;  /* 0x00000006ff067e24 */ /* 0x000fe2000f8e00ff */
[----:B-----5:R-:W-:Y:S01]  /*6d30*/  MOV R11, UR5 ;  /* 0x00000005000b7c02 */ /* 0x020fe20008000f00 */
[----:B------:R-:W-:Y:S02]  /*6d40*/  IMAD.U32 R10, RZ, RZ, UR4 ;  /* 0x00000004ff0a7e24 */ /* 0x000fe4000f8e00ff */
[----:B------:R-:W-:Y:S07]  /*6d50*/  LEPC R20, `(.L_x_95) ;  /* 0x000000001014794e */ /* 0x000fee0000000000 */
[----:B-1-3--:R-:W-:Y:S05]  /*6d60*/  CALL.ABS.NOINC R14 ;  /* 0x000000000e007343 */ /* 0x00afea0003c00000 */
.L_x_95:
[----:B------:R-:W-:Y:S05]  /*6d70*/  WARPSYNC.ALL ;  /* 0x0000000000007948 */ /* 0x000fea0003800000 */
[----:B------:R-:W-:Y:S01]  /*6d80*/  R2UR UR4, R47 ;  /* 0x000000002f0472ca */ /* 0x000fe200000e0000 */
[----:B------:R-:W-:Y:S01]  /*6d90*/  BSSY.RECONVERGENT B0, `(.L_x_96) ;  /* 0x000008b000007945 */ /* 0x000fe20003800200 */
[----:B------:R-:W-:Y:S02]  /*6da0*/  ISETP.NE.AND P6, PT, R109, RZ, PT ;  /* 0x000000ff6d00720c */ /* 0x000fe40003fc5270 */
[----:B------:R-:W-:Y:S02]  /*6db0*/  ISETP.NE.AND P0, PT, R103, RZ, PT ;  /* 0x000000ff6700720c */ /* 0x000fe40003f05270 */
[----:B------:R-:W-:Y:S02]  /*6dc0*/  MOV R3, UR51 ;  /* 0x0000003300037c02 */ /* 0x000fe40008000f00 */
[----:B-1----:R-:W-:Y:S05]  /*6dd0*/  MOV R0, UR37 ;  /* 0x0000002500007c02 */ /* 0x002fea0008000f00 */
[----:B------:R-:W1:Y:S02]  /*6de0*/  LDTM.x32 R4, tmem[UR4+0x20] ;  /* 0x00002004000479ee */ /* 0x000e6400082c0000 */
[----:B------:R-:W-:Y:S02]  /*6df0*/  @P6 LEA R3, R3, UR48, 0x3 ;  /* 0x0000003003036c11 */ /* 0x000fe4000f8e18ff */
[----:B------:R-:W-:Y:S02]  /*6e00*/  @P6 SHF.L.U32 R114, R101, 0x1f, RZ ;  /* 0x0000001f65726819 */ /* 0x000fe400000006ff */
[----:B------:R-:W-:Y:S04]  /*6e10*/  @P6 IADD3 R3, PT, PT, R3, 0x50, RZ ;  /* 0x0000005003036810 */ /* 0x000fe80007ffe0ff */
[----:B------:R-:W-:Y:S02]  /*6e20*/  @P6 PRMT R0, R0, 0x654, R3 ;  /* 0x0000065400006816 */ /* 0x000fe40000000003 */
[----:B------:R-:W-:Y:S01]  /*6e30*/  LEA R3, R111, UR48, 0x3 ;  /* 0x000000306f037c11 */ /* 0x000fe2000f8e18ff */
[C---:B-1----:R-:W-:Y:S01]  /*6e40*/  FMUL R4, R46.reuse, R4 ;  /* 0x000000042e047220 */ /* 0x042fe20000400000 */
        /* <DEDUP_REMOVED lines=100> */
[----:B--2---:R-:W2:Y:S02]  /*7490*/  FENCE.VIEW.ASYNC.S ;  /* 0x00000000000073c6 */ /* 0x004ea40000000000 */
[----:B--2---:R-:W-:Y:S06]  /*74a0*/  BAR.SYNC.DEFER_BLOCKING 0x1, 0x80 ;  /* 0x0042000000007b1d */ /* 0x004fec0000010000 */
[----:B------:R-:W-:Y:S05]  /*74b0*/  @P0 BRA `(.L_x_97) ;  /* 0x0000000000600947 */ /* 0x000fea0003800000 */
[----:B------:R-:W-:Y:S02]  /*74c0*/  UIADD3 UR20, UP0, UPT, UR52, 0x880, URZ ;  /* 0x0000088034147890 */ /* 0x000fe4000ff1e0ff */
[----:B------:R-:W-:Y:S02]  /*74d0*/  UIADD3 UR14, UPT, UPT, UR42, 0x20, URZ ;  /* 0x000000202a0e7890 */ /* 0x000fe4000fffe0ff */
[----:B------:R-:W-:Y:S02]  /*74e0*/  UIADD3 UR12, UPT, UPT, UR48, 0x4200, URZ ;  /* 0x00004200300c7890 */ /* 0x000fe4000fffe0ff */
[----:B------:R-:W-:Y:S01]  /*74f0*/  UIADD3.X UR21, UPT, UPT, URZ, UR53, URZ, UP0, !UPT ;  /* 0x00000035ff157290 */ /* 0x000fe200087fe4ff */
[----:B------:R-:W-:Y:S01]  /*7500*/  UMOV UR13, UR41 ;  /* 0x00000029000d7c82 */ /* 0x000fe20008000000 */
[----:B------:R-:W-:Y:S01]  /*7510*/  UMOV UR15, UR36 ;  /* 0x00000024000f7c82 */ /* 0x000fe20008000000 */
[----:B------:R-:W-:Y:S02]  /*7520*/  UIADD3 UR17, UPT, UPT, UR41, 0x20, URZ ;  /* 0x0000002029117890 */ /* 0x000fe4000fffe0ff */
[----:B------:R-:W-:Y:S01]  /*7530*/  UIADD3 UR16, UPT, UPT, UR48, 0x5200, URZ ;  /* 0x0000520030107890 */ /* 0x000fe2000fffe0ff */
[----:B------:R-:W-:Y:S03]  /*7540*/  UMOV UR19, UR36 ;  /* 0x0000002400137c82 */ /* 0x000fe60008000000 */
[----:B------:R2:W-:Y:S01]  /*7550*/  UTMASTG.3D [UR12], [UR20] ;  /* 0x0000000c140073b5 */ /* 0x0005e20008010000 */
[----:B------:R-:W-:Y:S01]  /*7560*/  UMOV UR18, UR14 ;  /* 0x0000000e00127c82 */ /* 0x000fe20008000000 */
[----:B------:R-:W-:Y:S02]  /*7570*/  UIADD3 UR9, UPT, UPT, UR41, 0x40, URZ ;  /* 0x0000004029097890 */ /* 0x000fe4000fffe0ff */
[----:B------:R-:W-:Y:S01]  /*7580*/  UIADD3 UR8, UPT, UPT, UR48, 0x6200, URZ ;  /* 0x0000620030087890 */ /* 0x000fe2000fffe0ff */
[----:B------:R-:W-:Y:S01]  /*7590*/  UMOV UR11, UR36 ;  /* 0x00000024000b7c82 */ /* 0x000fe20008000000 */
[----:B------:R-:W-:Y:S01]  /*75a0*/  UMOV UR10, UR14 ;  /* 0x0000000e000a7c82 */ /* 0x000fe20008000000 */
[----:B------:R2:W-:Y:S01]  /*75b0*/  UTMASTG.3D [UR16], [UR20] ;  /* 0x00000010140073b5 */ /* 0x0005e20008010000 */
[----:B------:R-:W-:Y:S02]  /*75c0*/  UIADD3 UR5, UPT, UPT, UR41, 0x60, URZ ;  /* 0x0000006029057890 */ /* 0x000fe4000fffe0ff */
[----:B------:R-:W-:Y:S01]  /*75d0*/  UIADD3 UR4, UPT, UPT, UR48, 0x7200, URZ ;  /* 0x0000720030047890 */ /* 0x000fe2000fffe0ff */
[----:B------:R-:W-:Y:S01]  /*75e0*/  UMOV UR7, UR36 ;  /* 0x0000002400077c82 */ /* 0x000fe20008000000 */
[----:B------:R-:W-:Y:S01]  /*75f0*/  UMOV UR6, UR14 ;  /* 0x0000000e00067c82 */ /* 0x000fe20008000000 */
[----:B------:R2:W-:Y:S06]  /*7600*/  UTMASTG.3D [UR8], [UR20] ;  /* 0x00000008140073b5 */ /* 0x0005ec0008010000 */
[----:B------:R2:W-:Y:S01]  /*7610*/  UTMASTG.3D [UR4], [UR20] ;  /* 0x00000004140073b5 */ /* 0x0005e20008010000 */
[----:B------:R0:W-:Y:S01]  /*7620*/  UTMACMDFLUSH ;  /* 0x00000000000079b7 */ /* 0x0001e20000000000 */
[----:B--2---:R-:W-:Y:S04]  /*7630*/  DEPBAR.LE SB0, 0x1 ;  /* 0x000080400000791a */ /* 0x004fe80000000000 */
.L_x_97:
[----:B------:R-:W-:Y:S05]  /*7640*/  BSYNC.RECONVERGENT B0 ;  /* 0x0000000000007941 */ /* 0x000fea0003800200 */
.L_x_96:
[----:B------:R-:W-:Y:S01]  /*7650*/  BAR.SYNC.DEFER_BLOCKING 0x1, 0x80 ;  /* 0x0042000000007b1d */ /* 0x000fe20000010000 */
[----:B------:R-:W-:Y:S04]  /*7660*/  UIADD3 UR40, UPT, UPT, UR51, 0x1, URZ ;  /* 0x0000000133287890 */ /* 0x000fe8000fffe0ff */
[----:B------:R-:W-:Y:S04]  /*7670*/  UISETP.NE.AND UP0, UPT, UR40, 0x4, UPT ;  /* 0x000000042800788c */ /* 0x000fe8000bf05270 */
[----:B------:R-:W-:Y:S01]  /*7680*/  USEL UR40, UR40, URZ, UP0 ;  /* 0x000000ff28287287 */ /* 0x000fe20008000000 */
[----:B------:R2:W-:Y:S01]  /*7690*/  @P6 SYNCS.ARRIVE.TRANS64.RED.A1T0 RZ, [R0+URZ], RZ ;  /* 0x000000ff00ff69a7 */ /* 0x0005e200081004ff */
[----:B------:R-:W-:Y:S01]  /*76a0*/  BSSY B1, `(.L_x_98) ;  /* 0x0000034000017945 */ /* 0x000fe20003800000 */
[----:B------:R-:W4:Y:S02]  /*76b0*/  @P6 SYNCS.PHASECHK.TRANS64.TRYWAIT P0, [R3+URZ+0x30], R114 ;  /* 0x00003072030065a7 */ /* 0x000f2400080011ff */
[----:B----4-:R-:W-:Y:S01]  /*76c0*/  @P6 SEL R112, RZ, 0x1, !P0 ;  /* 0x00000001ff706807 */ /* 0x010fe20004000000 */
[----:B--2---:R-:W-:Y:S06]  /*76d0*/  @!P6 BRA `(.L_x_99) ;  /* 0x0000000000c0e947 */ /* 0x004fec0003800000 */
[----:B------:R-:W-:Y:S01]  /*76e0*/  ISETP.NE.AND P0, PT, R112, RZ, PT ;  /* 0x000000ff7000720c */ /* 0x000fe20003f05270 */
[----:B------:R-:W-:Y:S01]  /*76f0*/  BSSY B0, `(.L_x_100) ;  /* 0x0000009000007945 */ /* 0x000fe20003800000 */
[----:B------:R-:W-:Y:S11]  /*7700*/  ISETP.NE.AND P1, PT, R113, RZ, PT ;  /* 0x000000ff7100720c */ /* 0x000ff60003f25270 */
[----:B------:R-:W-:Y:S02]  /*7710*/  @!UPT UIADD3 URZ, UPT, UPT, URZ, URZ, URZ ;  /* 0x000000fffffff290 */ /* 0x000fe4000fffe0ff */
[C---:B-1----:R-:W-:Y:S02]  /*7720*/  @P1 IMAD R4, R111.reuse, 0x4000, R91 ;  /* 0x000040006f041824 */ /* 0x042fe400078e025b */
[----:B------:R-:W-:Y:S01]  /*7730*/  @P1 IMAD R0, R111, 0x4000, R108 ;  /* 0x000040006f001824 */ /* 0x000fe200078e026c */
[----:B------:R-:W-:Y:S06]  /*7740*/  @P0 BRA `(.L_x_101) ;  /* 0x00000000000c0947 */ /* 0x000fec0003800000 */
[----:B------:R-:W-:Y:S04]  /*7750*/  SHF.L.U32 R6, R101, 0x1f, RZ ;  /* 0x0000001f65067819 */ /* 0x000fe800000006ff */
[----:B------:R-:W1:Y:S02]  /*7760*/  SYNCS.PHASECHK.TRANS64.TRYWAIT P0, [R3+URZ+0x30], R6 ;  /* 0x00003006030075a7 */ /* 0x000e6400080011ff */
[----:B-1----:R-:W-:Y:S05]  /*7770*/  @!P0 BRA `(.L_x_102) ;  /* 0x0000002400cc8947 */ /* 0x002fea0003800000 */
.L_x_101:
[----:B------:R-:W-:Y:S05]  /*7780*/  BSYNC B0 ;  /* 0x0000000000007941 */ /* 0x000fea0003800000 */
.L_x_100:
        /* <DEDUP_REMOVED lines=37> */
.L_x_99:
[----:B------:R-:W-:Y:S05]  /*79e0*/  BSYNC B1 ;  /* 0x0000000000017941 */ /* 0x000fea0003800000 */
.L_x_98:
[----:B--2---:R-:W-:Y:S05]  /*79f0*/  VIADD R3, R47, 0x40 ;  /* 0x000000402f037836 */ /* 0x004fea0000000000 */
[----:B------:R-:W-:Y:S04]  /*7a00*/  SHF.R.U32.HI R3, RZ, 0x15, R3 ;  /* 0x00000015ff037819 */ /* 0x000fe80000011603 */
[----:B------:R-:W-:Y:S11]  /*7a10*/  LOP3.LUT P0, RZ, R3, 0x3, R94, 0x48, !PT ;  /* 0x0000000303ff7812 */ /* 0x000ff6000780485e */
[----:B------:R-:W-:Y:S02]  /*7a20*/  @!UPT UIADD3 URZ, UPT, UPT, URZ, URZ, URZ ;  /* 0x000000fffffff290 */ /* 0x000fe4000fffe0ff */
[----:B------:R-:W-:Y:S05]  /*7a30*/  @!P0 BRA `(.L_x_103) ;  /* 0x0000000000408947 */ /* 0x000fea0003800000 */
[----:B------:R-:W2:Y:S01]  /*7a40*/  LDCU.64 UR8, c[0x4][0x70] ;  /* 0x01000e00ff0877ac */ /* 0x000ea20008000a00 */
[----:B-1----:R-:W-:Y:S01]  /*7a50*/  MOV R15, 0x0 ;  /* 0x00000000000f7802 */ /* 0x002fe20000000f00 */
[----:B------:R-:W-:Y:S02]  /*7a60*/  HFMA2 R12, -RZ, RZ, 0, 5.9604644775390625e-08 ;  /* 0x00000001ff0c7431 */ /* 0x000fe400000001ff */
[----:B------:R-:W-:Y:S02]  /*7a70*/  IMAD.MOV.U32 R8, RZ, RZ, 0x192 ;  /* 0x00000192ff087424 */ /* 0x000fe400078e00ff */
[----:B------:R-:W-:Y:S01]  /*7a80*/  IMAD.MOV.U32 R13, RZ, RZ, RZ ;  /* 0x000000ffff0d7224 */ /* 0x000fe200078e00ff */
[----:B------:R-:W1:Y:S01]  /*7a90*/  LDCU.64 UR6, c[0x4][0x78] ;  /* 0x01000f00ff0677ac */ /* 0x000e620008000a00 */
[----:B------:R-:W4:Y:S01]  /*7aa0*/  LDC.64 R14, c[0x4][R15] ;  /* 0x010000000f0e7b82 */ /* 0x000f220000000a00 */
[----:B------:R-:W5:Y:S01]  /*7ab0*/  LDCU.64 UR4, c[0x4][0x10] ;  /* 0x01000200ff0477ac */ /* 0x000f620008000a00 */
[----:B--2---:R-:W-:Y:S01]  /*7ac0*/  MOV R5, UR9 ;  /* 0x0000000900057c02 */ /* 0x004fe20008000f00 */
[----:B------:R-:W-:Y:S01]  /*7ad0*/  IMAD.U32 R4, RZ, RZ, UR8 ;  /* 0x00000008ff047e24 */ /* 0x000fe2000f8e00ff */
[----:B-1----:R-:W-:Y:S01]  /*7ae0*/  MOV R7, UR7 ;  /* 0x0000000700077c02 */ /* 0x002fe20008000f00 */
[----:B------:R-:W-:Y:S01]  /*7af0*/  IMAD.U32 R6, RZ, RZ, UR6 ;  /* 0x00000006ff067e24 */ /* 0x000fe2000f8e00ff */
[----:B-----5:R-:W-:Y:S01]  /*7b00*/  MOV R11, UR5 ;  /* 0x00000005000b7c02 */ /* 0x020fe20008000f00 */
[----:B------:R-:W-:Y:S02]  /*7b10*/  IMAD.U32 R10, RZ, RZ, UR4 ;  /* 0x00000004ff0a7e24 */ /* 0x000fe4000f8e00ff */
[----:B------:R-:W-:Y:S07]  /*7b20*/  LEPC R20, `(.L_x_103) ;  /* 0x000000001014794e */ /* 0x000fee0000000000 */
[----:B---34-:R-:W-:Y:S05]  /*7b30*/  CALL.ABS.NOINC R14 ;  /* 0x000000000e007343 */ /* 0x018fea0003c00000 */
.L_x_103:
[----:B------:R-:W-:Y:S05]  /*7b40*/  WARPSYNC.ALL ;  /* 0x0000000000007948 */ /* 0x000fea0003800000 */
[----:B------:R-:W-:Y:S01]  /*7b50*/  R2UR UR4, R47 ;  /* 0x000000002f0472ca */ /* 0x000fe200000e0000 */
[----:B------:R-:W-:Y:S01]  /*7b60*/  BSSY.RECONVERGENT B0, `(.L_x_104) ;  /* 0x000008b000007945 */ /* 0x000fe20003800200 */
[----:B------:R-:W-:Y:S02]  /*7b70*/  ISETP.NE.AND P6, PT, R109, RZ, PT ;  /* 0x000000ff6d00720c */ /* 0x000fe40003fc5270 */
[----:B------:R-:W-:Y:S02]  /*7b80*/  ISETP.NE.AND P0, PT, R103, RZ, PT ;  /* 0x000000ff6700720c */ /* 0x000fe40003f05270 */
[----:B------:R-:W-:Y:S02]  /*7b90*/  MOV R3, UR40 ;  /* 0x0000002800037c02 */ /* 0x000fe40008000f00 */
[----:B------:R-:W-:Y:S02]  /*7ba0*/  MOV R0, UR37 ;  /* 0x0000002500007c02 */ /* 0x000fe40008000f00 */
[----:B------:R-:W-:Y:S03]  /*7bb0*/  LEA R114, R111, UR48, 0x3 ;  /* 0x000000306f727c11 */ /* 0x000fe6000f8e18ff */
[----:B-1----:R-:W1:Y:S02]  /*7bc0*/  LDTM.x32 R4, tmem[UR4+0x40] ;  /* 0x00004004000479ee */ /* 0x002e6400082c0000 */
[----:B------:R-:W-:Y:S04]  /*7bd0*/  @P6 LEA R3, R3, UR48, 0x3 ;  /* 0x0000003003036c11 */ /* 0x000fe8000f8e18ff */
[----:B------:R-:W-:Y:S04]  /*7be0*/  @P6 IADD3 R3, PT, PT, R3, 0x50, RZ ;  /* 0x0000005003036810 */ /* 0x000fe80007ffe0ff */
[----:B------:R-:W-:Y:S02]  /*7bf0*/  @P6 PRMT R0, R0, 0x654, R3 ;  /* 0x0000065400006816 */ /* 0x000fe40000000003 */
[----:B------:R-:W-:Y:S01]  /*7c00*/  @P6 SHF.L.U32 R3, R101, 0x1f, RZ ;  /* 0x0000001f65036819 */ /* 0x000fe200000006ff */
        /* <DEDUP_REMOVED lines=128> */
.L_x_105:
[----:B------:R-:W-:Y:S05]  /*8410*/  BSYNC.RECONVERGENT B0 ;  /* 0x0000000000007941 */ /* 0x000fea0003800200 */
.L_x_104:
        /* <DEDUP_REMOVED lines=19> */
.L_x_109:
[----:B------:R-:W-:Y:S05]  /*8550*/  BSYNC B0 ;  /* 0x0000000000007941 */ /* 0x000fea0003800000 */
.L_x_108:
[----:B------:R-:W-:Y:S11]  /*8560*/  ISETP.NE.AND P0, PT, R113, RZ, PT ;  /* 0x000000ff7100720c */ /* 0x000ff60003f05270 */
[----:B------:R-:W-:Y:S02]  /*8570*/  @!UPT UIADD3 URZ, UPT, UPT, URZ, URZ, URZ ;  /* 0x000000fffffff290 */ /* 0x000fe4000fffe0ff */
[----:B------:R2:W4:Y:S01]  /*8580*/  @P0 LDS R48, [R4+0x200] ;  /* 0x0002000004300984 */ /* 0x0005220000000800 */
[C---:B-1----:R-:W-:Y:S01]  /*8590*/  @P0 IMAD R3, R111.reuse, 0x4000, R95 ;  /* 0x000040006f030824 */ /* 0x042fe200078e025f */
[----:B------:R-:W-:Y:S02]  /*85a0*/  @P0 LEA R111, R111, R106, 0xe ;  /* 0x0000006a6f6f0211 */ /* 0x000fe400078e70ff */
        /* <DEDUP_REMOVED lines=31> */
.L_x_107:
[----:B------:R-:W-:Y:S05]  /*87a0*/  BSYNC B1 ;  /* 0x0000000000017941 */ /* 0x000fea0003800000 */
.L_x_106:
        /* <DEDUP_REMOVED lines=21> */
.L_x_111:
[----:B------:R-:W-:Y:S01]  /*8900*/  ISETP.NE.AND P0, PT, R103, RZ, PT ;  /* 0x000000ff6700720c */ /* 0x000fe20003f05270 */
[----:B------:R-:W-:Y:S05]  /*8910*/  WARPSYNC.ALL ;  /* 0x0000000000007948 */ /* 0x000fea0003800000 */
[----:B------:R-:W-:Y:S01]  /*8920*/  R2UR UR4, R47 ;  /* 0x000000002f0472ca */ /* 0x000fe200000e0000 */
[----:B------:R-:W-:Y:S01]  /*8930*/  BSSY.RECONVERGENT B0, `(.L_x_112) ;  /* 0x0000087000007945 */ /* 0x000fe20003800200 */
[----:B------:R-:W-:Y:S11]  /*8940*/  R2UR UR5, R110 ;  /* 0x000000006e0572ca */ /* 0x000ff600000e0000 */
[----:B-1----:R-:W1:Y:S01]  /*8950*/  LDTM.x32 R4, tmem[UR4+0x60] ;  /* 0x00006004000479ee */ /* 0x002e6200082c0000 */
[----:B------:R-:W-:Y:S01]  /*8960*/  NOP ;  /* 0x0000000000007918 */ /* 0x000fe20000000000 */
[----:B------:R-:W-:Y:S04]  /*8970*/  UIADD3 UR5, UPT, UPT, UR5, 0xb0, URZ ;  /* 0x000000b005057890 */ /* 0x000fe8000fffe0ff */
[----:B------:R-:W-:Y:S09]  /*8980*/  UPRMT UR5, UR37, 0x654, UR5 ;  /* 0x0000065425057896 */ /* 0x000ff20008000005 */
[----:B-1----:R-:W-:Y:S01]  /*8990*/  SYNCS.ARRIVE.TRANS64.RED.A1T0 RZ, [UR5], RZ ;  /* 0x000000ffffff79a7 */ /* 0x002fe20008100405 */
[C---:B------:R-:W-:Y:S01]  /*89a0*/  FMUL R4, R46.reuse, R4 ;  /* 0x000000042e047220 */ /* 0x040fe20000400000 */
        /* <DEDUP_REMOVED lines=127> */
.L_x_113:
[----:B------:R-:W-:Y:S05]  /*91a0*/  BSYNC.RECONVERGENT B0 ;  /* 0x0000000000007941 */ /* 0x000fea0003800200 */
.L_x_112:
[----:B------:R-:W-:Y:S01]  /*91b0*/  BAR.SYNC.DEFER_BLOCKING 0x1, 0x80 ;  /* 0x0042000000007b1d */ /* 0x000fe20000010000 */
[----:B------:R-:W-:Y:S01]  /*91c0*/  UISETP.NE.AND UP0, UPT, UR49, -0x4, UPT ;  /* 0xfffffffc3100788c */ /* 0x000fe2000bf05270 */
[----:B------:R-:W-:Y:S08]  /*91d0*/  IADD3 R0, PT, PT, R44, 0x1, RZ ;  /* 0x000000012c007810 */ /* 0x000ff00007ffe0ff */
[----:B------:R-:W-:Y:S05]  /*91e0*/  BRA.U !UP0, `(.L_x_114) ;  /* 0x0000000108287547 */ /* 0x000fea000b800000 */
[----:B------:R-:W-:Y:S01]  /*91f0*/  ISETP.NE.AND P0, PT, R109, RZ, PT ;  /* 0x000000ff6d00720c */ /* 0x000fe20003f05270 */
[----:B-1----:R-:W-:Y:S01]  /*9200*/  IMAD.U32 R4, RZ, RZ, UR51 ;  /* 0x00000033ff047e24 */ /* 0x002fe2000f8e00ff */
[----:B------:R-:W-:Y:S01]  /*9210*/  UIADD3 UR51, UPT, UPT, UR51, 0x1, URZ ;  /* 0x0000000133337890 */ /* 0x000fe2000fffe0ff */
[----:B------:R-:W-:Y:S03]  /*9220*/  IMAD.U32 R3, RZ, RZ, UR37 ;  /* 0x00000025ff037e24 */ /* 0x000fe6000f8e00ff */
[----:B------:R-:W-:Y:S04]  /*9230*/  UISETP.NE.AND UP0, UPT, UR51, 0x4, UPT ;  /* 0x000000043300788c */ /* 0x000fe8000bf05270 */
[----:B------:R-:W-:Y:S03]  /*9240*/  USEL UR51, UR51, URZ, UP0 ;  /* 0x000000ff33337287 */ /* 0x000fe60008000000 */
[----:B------:R-:W-:Y:S05]  /*9250*/  @P0 LEA R4, R4, UR48, 0x3 ;  /* 0x0000003004040c11 */ /* 0x000fea000f8e18ff */
[----:B------:R-:W-:Y:S05]  /*9260*/  @P0 VIADD R4, R4, 0x50 ;  /* 0x0000005004040836 */ /* 0x000fea0000000000 */
[----:B------:R-:W-:Y:S04]  /*9270*/  @P0 PRMT R3, R3, 0x654, R4 ;  /* 0x0000065403030816 */ /* 0x000fe80000000004 */
[----:B------:R2:W-:Y:S03]  /*9280*/  @P0 SYNCS.ARRIVE.TRANS64.RED.A1T0 RZ, [R3+URZ], RZ ;  /* 0x000000ff03ff09a7 */ /* 0x0005e600081004ff */
.L_x_114:
[----:B------:R-:W-:Y:S01]  /*9290*/  ISETP.NE.AND P2, PT, R104, RZ, PT ;  /* 0x000000ff6800720c */ /* 0x000fe20003f45270 */
[----:B--2---:R-:W-:Y:S01]  /*92a0*/  IMAD.IADD R3, R43, 0x1, R88 ;  /* 0x000000012b037824 */ /* 0x004fe200078e0258 */
[----:B------:R-:W-:Y:S01]  /*92b0*/  ISETP.NE.AND P0, PT, R107, 0x2, PT ;  /* 0x000000026b00780c */ /* 0x000fe20003f05270 */
[----:B------:R-:W-:Y:S01]  /*92c0*/  UIADD3 UR49, UPT, UPT, UR49, 0x4, URZ ;  /* 0x0000000431317890 */ /* 0x000fe2000fffe0ff */
[----:B------:R-:W-:Y:S01]  /*92d0*/  ISETP.NE.AND P1, PT, R0, 0x2, PT ;  /* 0x000000020000780c */ /* 0x000fe20003f25270 */
[----:B-1----:R-:W-:Y:S01]  /*92e0*/  IMAD.IADD R24, R41, 0x1, R81 ;  /* 0x0000000129187824 */ /* 0x002fe200078e0251 */
[----:B------:R-:W-:Y:S02]  /*92f0*/  R2UR UR11, R3 ;  /* 0x00000000030b72ca */ /* 0x000fe400000e0000 */
[----:B------:R-:W-:Y:S02]  /*9300*/  SEL R4, RZ, 0x1, P0 ;  /* 0x00000001ff047807 */ /* 0x000fe40000000000 */
[----:B------:R-:W-:Y:S02]  /*9310*/  SEL R3, RZ, 0x1, P1 ;  /* 0x00000001ff037807 */ /* 0x000fe40000800000 */
[----:B------:R-:W-:Y:S02]  /*9320*/  LOP3.LUT R99, R99, R4, RZ, 0x3c, !PT ;  /* 0x0000000463637212 */ /* 0x000fe400078e3cff */
[----:B------:R-:W-:Y:S02]  /*9330*/  @P2 R2UR UR36, R98 ;  /* 0x00000000622422ca */ /* 0x000fe400000e0000 */
[----:B------:R-:W-:Y:S02]  /*9340*/  LOP3.LUT R100, R100, R3, RZ, 0x3c, !PT ;  /* 0x0000000364647212 */ /* 0x000fe400078e3cff */
[----:B------:R-:W-:Y:S02]  /*9350*/  SEL R107, R107, RZ, P0 ;  /* 0x000000ff6b6b7207 */ /* 0x000fe40000000000 */
[----:B------:R-:W-:Y:S01]  /*9360*/  SEL R44, R0, RZ, P1 ;  /* 0x000000ff002c7207 */ /* 0x000fe20000800000 */
[----:B------:R-:W-:Y:S08]  /*9370*/  @P2 BRA `(.L_x_115) ;  /* 0xffffffb800942947 */ /* 0x000ff0000383ffff */
[----:B------:R-:W-:-:S09]  /*9380*/  UISETP.NE.AND UP0, UPT, UR50, URZ, UPT ;  /* 0x000000ff3200728c */ /* 0x000fd2000bf05270 */
[----:B------:R-:W-:Y:S05]  /*9390*/  BRA.U !UP0, `(.L_x_116) ;  /* 0x0000000108487547 */ /* 0x000fea000b800000 */
[----:B------:R-:W1:Y:S02]  /*93a0*/  LDCU.64 UR4, c[0x0][0xa90] ;  /* 0x00015200ff0477ac */ /* 0x000e640008000a00 */
[----:B-1----:R-:W-:-:S04]  /*93b0*/  UISETP.NE.U32.AND UP0, UPT, UR4, URZ, UPT ;  /* 0x000000ff0400728c */ /* 0x002fc8000bf05070 */
[----:B------:R-:W-:-:S09]  /*93c0*/  UISETP.NE.AND.EX UP0, UPT, UR5, URZ, UPT, UP0 ;  /* 0x000000ff0500728c */ /* 0x000fd2000bf05300 */
[----:B------:R-:W-:Y:S05]  /*93d0*/  BRA.U UP0, `(.L_x_117) ;  /* 0x00000001000c7547 */ /* 0x000fea000b800000 */
[----:B------:R-:W-:-:S13]  /*93e0*/  FSETP.NEU.AND P0, PT, R49, RZ, PT ;  /* 0x000000ff3100720b */ /* 0x000fda0003f0d000 */
[----:B------:R-:W-:Y:S05]  /*93f0*/  @!P0 EXIT ;  /* 0x000000000000894d */ /* 0x000fea0003800000 */
[----:B------:R-:W-:Y:S05]  /*9400*/  BRA `(.L_x_116) ;  /* 0x00000000002c7947 */ /* 0x000fea0003800000 */
.L_x_117:
[----:B------:R-:W-:Y:S01]  /*9410*/  ISETP.NE.AND P0, PT, R105, RZ, PT ;  /* 0x000000ff6900720c */ /* 0x000fe20003f05270 */
[----:B------:R-:W-:-:S12]  /*9420*/  BSSY.RECONVERGENT B0, `(.L_x_116) ;  /* 0x0000009000007945 */ /* 0x000fd80003800200 */
[----:B------:R-:W-:Y:S05]  /*9430*/  @P0 BRA `(.L_x_118) ;  /* 0x0000000000140947 */ /* 0x000fea0003800000 */
[----:B------:R-:W1:Y:S02]  /*9440*/  LDCU.64 UR4, c[0x0][0xa88] ;  /* 0x00015100ff0477ac */ /* 0x000e640008000a00 */
[----:B-1----:R-:W-:-:S04]  /*9450*/  ISETP.NE.U32.AND P0, PT, RZ, UR4, PT ;  /* 0x00000004ff007c0c */ /* 0x002fc8000bf05070 */
[----:B------:R-:W-:-:S13]  /*9460*/  ISETP.NE.AND.EX P0, PT, RZ, UR5, PT, P0 ;  /* 0x00000005ff007c0c */ /* 0x000fda000bf05300 */
[----:B------:R-:W-:Y:S05]  /*9470*/  @!P0 EXIT ;  /* 0x000000000000894d */ /* 0x000fea0003800000 */
[----:B------:R-:W-:Y:S05]  /*9480*/  BRA `(.L_x_119) ;  /* 0x0000000000087947 */ /* 0x000fea0003800000 */
.L_x_118:
[----:B------:R-:W-:-:S13]  /*9490*/  FSETP.NEU.AND P0, PT, R49, RZ, PT ;  /* 0x000000ff3100720b */ /* 0x000fda0003f0d000 */
[----:B------:R-:W-:Y:S05]  /*94a0*/  @!P0 EXIT ;  /* 0x000000000000894d */ /* 0x000fea0003800000 */
.L_x_119:
[----:B------:R-:W-:Y:S05]  /*94b0*/  BSYNC.RECONVERGENT B0 ;  /* 0x0000000000007941 */ /* 0x000fea0003800200 */
.L_x_116:
[----:B------:R-:W-:Y:S01]  /*94c0*/  ULEA UR4, UR51, UR48, 0x3 ;  /* 0x0000003033047291 */ /* 0x000fe2000f8e18ff */
[----:B------:R-:W-:-:S04]  /*94d0*/  DEPBAR.LE SB0, 0x0 ;  /* 0x000080000000791a */ /* 0x000fc80000000000 */
[----:B------:R-:W-:-:S04]  /*94e0*/  UIADD3 UR4, UPT, UPT, UR4, 0x50, URZ ;  /* 0x0000005004047890 */ /* 0x000fc8000fffe0ff */
[----:B------:R-:W-:-:S09]  /*94f0*/  UPRMT UR4, UR37, 0x654, UR4 ;  /* 0x0000065425047896 */ /* 0x000fd20008000004 */
[----:B------:R-:W-:Y:S01]  /*9500*/  SYNCS.ARRIVE.TRANS64.RED.A1T0 RZ, [UR4], RZ ;  /* 0x000000ffffff79a7 */ /* 0x000fe20008100404 */
[----:B------:R-:W-:Y:S05]  /*9510*/  EXIT ;  /* 0x000000000000794d */ /* 0x000fea0003800000 */
.L_x_19:
[----:B----4-:R4:W1:Y:S02]  /*9520*/  SYNCS.PHASECHK.TRANS64.TRYWAIT P0, [R4+URZ+0xd0], R5 ;  /* 0x0000d005040075a7 */ /* 0x01086400080011ff */
[----:B-1----:R-:W-:Y:S05]  /*9530*/  @!P0 NANOSLEEP.SYNCS 0x989680 ;  /* 0x009896800000895d */ /* 0x002fea0003900000 */
[----:B------:R-:W1:Y:S02]  /*9540*/  @!P0 SYNCS.PHASECHK.TRANS64 P0, [R4+URZ+0xd0], R5 ;  /* 0x0000d005040085a7 */ /* 0x000e6400080010ff */
[----:B-1----:R-:W-:Y:S05]  /*9550*/  @!P0 BRA `(.L_x_19) ;  /* 0xfffffffc00f08947 */ /* 0x002fea000383ffff */
[----:B------:R-:W-:Y:S05]  /*9560*/  BRA `(.L_x_120) ;  /* 0xffffff8000047947 */ /* 0x000fea000383ffff */
.L_x_22:
[----:B------:R-:W-:-:S07]  /*9570*/  MOV R4, UR33 ;  /* 0x0000002100047c02 */ /* 0x000fce0008000f00 */
.L_x_121:
[----:B-1----:R1:W2:Y:S02]  /*9580*/  SYNCS.PHASECHK.TRANS64.TRYWAIT P0, [R4+URZ+0x18], R7 ;  /* 0x00001807040075a7 */ /* 0x0022a400080011ff */
[----:B--2---:R-:W-:Y:S05]  /*9590*/  @!P0 NANOSLEEP.SYNCS 0x989680 ;  /* 0x009896800000895d */ /* 0x004fea0003900000 */
[----:B------:R-:W2:Y:S02]  /*95a0*/  @!P0 SYNCS.PHASECHK.TRANS64 P0, [R4+URZ+0x18], R7 ;  /* 0x00001807040085a7 */ /* 0x000ea400080010ff */
[----:B--2---:R-:W-:Y:S05]  /*95b0*/  @!P0 BRA `(.L_x_121) ;  /* 0xfffffffc00f08947 */ /* 0x004fea000383ffff */
[----:B------:R-:W-:Y:S05]  /*95c0*/  BRA `(.L_x_21) ;  /* 0xffffff8000647947 */ /* 0x000fea000383ffff */
.L_x_24:
[----:B-1----:R1:W2:Y:S02]  /*95d0*/  SYNCS.PHASECHK.TRANS64.TRYWAIT P0, [R8+URZ+0x80], R5 ;  /* 0x00008005080075a7 */ /* 0x0022a400080011ff */
[----:B--2---:R-:W-:Y:S05]  /*95e0*/  @!P0 NANOSLEEP.SYNCS 0x989680 ;  /* 0x009896800000895d */ /* 0x004fea0003900000 */
[----:B------:R-:W2:Y:S02]  /*95f0*/  @!P0 SYNCS.PHASECHK.TRANS64 P0, [R8+URZ+0x80], R5 ;  /* 0x00008005080085a7 */ /* 0x000ea400080010ff */
[----:B--2---:R-:W-:Y:S05]  /*9600*/  @!P0 BRA `(.L_x_24) ;  /* 0xfffffffc00f08947 */ /* 0x004fea000383ffff */
[----:B------:R-:W-:Y:S05]  /*9610*/  BRA `(.L_x_122) ;  /* 0xffffff8000fc7947 */ /* 0x000fea000383ffff */
.L_x_28:
[----:B------:R-:W-:-:S07]  /*9620*/  MOV R0, UR4 ;  /* 0x0000000400007c02 */ /* 0x000fce0008000f00 */
.L_x_123:
[----:B-1----:R1:W2:Y:S02]  /*9630*/  SYNCS.PHASECHK.TRANS64.TRYWAIT P0, [R0+URZ], R3 ;  /* 0x00000003000075a7 */ /* 0x0022a400080011ff */
[----:B--2---:R-:W-:Y:S05]  /*9640*/  @!P0 NANOSLEEP.SYNCS 0x989680 ;  /* 0x009896800000895d */ /* 0x004fea0003900000 */
[----:B------:R-:W2:Y:S02]  /*9650*/  @!P0 SYNCS.PHASECHK.TRANS64 P0, [R0+URZ], R3 ;  /* 0x00000003000085a7 */ /* 0x000ea400080010ff */
[----:B--2---:R-:W-:Y:S05]  /*9660*/  @!P0 BRA `(.L_x_123) ;  /* 0xfffffffc00f08947 */ /* 0x004fea000383ffff */
[----:B------:R-:W-:Y:S05]  /*9670*/  BRA `(.L_x_124) ;  /* 0xffffff8800707947 */ /* 0x000fea000383ffff */
.L_x_29:
[----:B------:R-:W-:-:S07]  /*9680*/  MOV R0, UR4 ;  /* 0x0000000400007c02 */ /* 0x000fce0008000f00 */
.L_x_125:
[----:B-1----:R1:W2:Y:S02]  /*9690*/  SYNCS.PHASECHK.TRANS64.TRYWAIT P0, [R0+URZ], R3 ;  /* 0x00000003000075a7 */ /* 0x0022a400080011ff */
[----:B--2---:R-:W-:Y:S05]  /*96a0*/  @!P0 NANOSLEEP.SYNCS 0x989680 ;  /* 0x009896800000895d */ /* 0x004fea0003900000 */
[----:B------:R-:W2:Y:S02]  /*96b0*/  @!P0 SYNCS.PHASECHK.TRANS64 P0, [R0+URZ], R3 ;  /* 0x00000003000085a7 */ /* 0x000ea400080010ff */
[----:B--2---:R-:W-:Y:S05]  /*96c0*/  @!P0 BRA `(.L_x_125) ;  /* 0xfffffffc00f08947 */ /* 0x004fea000383ffff */
[----:B------:R-:W-:Y:S05]  /*96d0*/  BRA `(.L_x_126) ;  /* 0xffffff88007c7947 */ /* 0x000fea000383ffff */
.L_x_32:
[----:B-1----:R1:W2:Y:S02]  /*96e0*/  SYNCS.PHASECHK.TRANS64.TRYWAIT P0, [R2+URZ+0xc0], R5 ;  /* 0x0000c005020075a7 */ /* 0x0022a400080011ff */
[----:B--2---:R-:W-:Y:S05]  /*96f0*/  @!P0 NANOSLEEP.SYNCS 0x989680 ;  /* 0x009896800000895d */ /* 0x004fea0003900000 */
[----:B------:R-:W2:Y:S02]  /*9700*/  @!P0 SYNCS.PHASECHK.TRANS64 P0, [R2+URZ+0xc0], R5 ;  /* 0x0000c005020085a7 */ /* 0x000ea400080010ff */
[----:B--2---:R-:W-:Y:S05]  /*9710*/  @!P0 BRA `(.L_x_32) ;  /* 0xfffffffc00f08947 */ /* 0x004fea000383ffff */
[----:B------:R-:W-:Y:S05]  /*9720*/  BRA `(.L_x_127) ;  /* 0xffffff8800d87947 */ /* 0x000fea000383ffff */
.L_x_33:
[----:B------:R-:W-:-:S07]  /*9730*/  MOV R2, UR5 ;  /* 0x0000000500027c02 */ /* 0x000fce0008000f00 */
.L_x_128:
[----:B-1----:R1:W2:Y:S02]  /*9740*/  SYNCS.PHASECHK.TRANS64.TRYWAIT P0, [R2+URZ+0x90], R5 ;  /* 0x00009005020075a7 */ /* 0x0022a400080011ff */
[----:B--2---:R-:W-:Y:S05]  /*9750*/  @!P0 NANOSLEEP.SYNCS 0x989680 ;  /* 0x009896800000895d */ /* 0x004fea0003900000 */
[----:B------:R-:W2:Y:S02]  /*9760*/  @!P0 SYNCS.PHASECHK.TRANS64 P0, [R2+URZ+0x90], R5 ;  /* 0x00009005020085a7 */ /* 0x000ea400080010ff */
[----:B--2---:R-:W-:Y:S05]  /*9770*/  @!P0 BRA `(.L_x_128) ;  /* 0xfffffffc00f08947 */ /* 0x004fea000383ffff */
[----:B------:R-:W-:Y:S05]  /*9780*/  BRA `(.L_x_129) ;  /* 0xffffff8800e87947 */ /* 0x000fea000383ffff */
.L_x_34:
[----:B-1----:R1:W2:Y:S02]  /*9790*/  SYNCS.PHASECHK.TRANS64.TRYWAIT P1, [R2+URZ+0x80], R5 ;  /* 0x00008005020075a7 */ /* 0x0022a400080211ff */
[----:B--2---:R-:W-:Y:S05]  /*97a0*/  @!P1 NANOSLEEP.SYNCS 0x989680 ;  /* 0x009896800000995d */ /* 0x004fea0003900000 */
[----:B------:R-:W2:Y:S02]  /*97b0*/  @!P1 SYNCS.PHASECHK.TRANS64 P1, [R2+URZ+0x80], R5 ;  /* 0x00008005020095a7 */ /* 0x000ea400080210ff */
[----:B--2---:R-:W-:Y:S05]  /*97c0*/  @!P1 BRA `(.L_x_34) ;  /* 0xfffffffc00f09947 */ /* 0x004fea000383ffff */
[----:B------:R-:W-:Y:S05]  /*97d0*/  BRA `(.L_x_130) ;  /* 0xffffff8c00187947 */ /* 0x000fea000383ffff */
.L_x_37:
[----:B------:R-:W-:-:S07]  /*97e0*/  MOV R0, UR5 ;  /* 0x0000000500007c02 */ /* 0x000fce0008000f00 */
.L_x_131:
[----:B-1----:R1:W2:Y:S02]  /*97f0*/  SYNCS.PHASECHK.TRANS64.TRYWAIT P0, [R0+URZ+0x90], R3 ;  /* 0x00009003000075a7 */ /* 0x0022a400080011ff */
[----:B--2---:R-:W-:Y:S05]  /*9800*/  @!P0 NANOSLEEP.SYNCS 0x989680 ;  /* 0x009896800000895d */ /* 0x004fea0003900000 */
[----:B------:R-:W2:Y:S02]  /*9810*/  @!P0 SYNCS.PHASECHK.TRANS64 P0, [R0+URZ+0x90], R3 ;  /* 0x00009003000085a7 */ /* 0x000ea400080010ff */
[----:B--2---:R-:W-:Y:S05]  /*9820*/  @!P0 BRA `(.L_x_131) ;  /* 0xfffffffc00f08947 */ /* 0x004fea000383ffff */
[----:B------:R-:W-:Y:S05]  /*9830*/  BRA `(.L_x_36) ;  /* 0xffffff8c006c7947 */ /* 0x000fea000383ffff */
.L_x_44:
[----:B-1----:R1:W2:Y:S02]  /*9840*/  SYNCS.PHASECHK.TRANS64.TRYWAIT P1, [R0+URZ+0x80], R5 ;  /* 0x00008005000075a7 */ /* 0x0022a400080211ff */
[----:B--2---:R-:W-:Y:S05]  /*9850*/  @!P1 NANOSLEEP.SYNCS 0x989680 ;  /* 0x009896800000995d */ /* 0x004fea0003900000 */
[----:B------:R-:W2:Y:S02]  /*9860*/  @!P1 SYNCS.PHASECHK.TRANS64 P1, [R0+URZ+0x80], R5 ;  /* 0x00008005000095a7 */ /* 0x000ea400080210ff */
[----:B--2---:R-:W-:Y:S05]  /*9870*/  @!P1 BRA `(.L_x_44) ;  /* 0xfffffffc00f09947 */ /* 0x004fea000383ffff */
[----:B------:R-:W-:Y:S05]  /*9880*/  BRA `(.L_x_132) ;  /* 0xffffff9400107947 */ /* 0x000fea000383ffff */
.L_x_45:
[----:B------:R-:W-:-:S07]  /*9890*/  MOV R3, UR6 ;  /* 0x0000000600037c02 */ /* 0x000fce0008000f00 */
.L_x_133:
[----:B-1----:R1:W2:Y:S02]  /*98a0*/  SYNCS.PHASECHK.TRANS64.TRYWAIT P0, [R3+URZ+0xb0], R0 ;  /* 0x0000b000030075a7 */ /* 0x0022a400080011ff */
[----:B--2---:R-:W-:Y:S05]  /*98b0*/  @!P0 NANOSLEEP.SYNCS 0x989680 ;  /* 0x009896800000895d */ /* 0x004fea0003900000 */
[----:B------:R-:W2:Y:S02]  /*98c0*/  @!P0 SYNCS.PHASECHK.TRANS64 P0, [R3+URZ+0xb0], R0 ;  /* 0x0000b000030085a7 */ /* 0x000ea400080010ff */
[----:B--2---:R-:W-:Y:S05]  /*98d0*/  @!P0 BRA `(.L_x_133) ;  /* 0xfffffffc00f08947 */ /* 0x004fea000383ffff */
[----:B------:R-:W-:Y:S05]  /*98e0*/  BRA `(.L_x_134) ;  /* 0xffffff9400487947 */ /* 0x000fea000383ffff */
.L_x_48:
[----:B------:R-:W-:Y:S07]  /*98f0*/  MOV R0, UR5 ;  /* 0x0000000500007c02 */ /* 0x000fee0008000f00 */
.L_x_135:
[----:B-1----:R1:W2:Y:S02]  /*9900*/  SYNCS.PHASECHK.TRANS64.TRYWAIT P0, [R0+URZ], R3 ;  /* 0x00000003000075a7 */ /* 0x0022a400080011ff */
[----:B--2---:R-:W-:Y:S05]  /*9910*/  @!P0 NANOSLEEP.SYNCS 0x989680 ;  /* 0x009896800000895d */ /* 0x004fea0003900000 */
[----:B------:R-:W2:Y:S02]  /*9920*/  @!P0 SYNCS.PHASECHK.TRANS64 P0, [R0+URZ], R3 ;  /* 0x00000003000085a7 */ /* 0x000ea400080010ff */
[----:B--2---:R-:W-:Y:S05]  /*9930*/  @!P0 BRA `(.L_x_135) ;  /* 0xfffffffc00f08947 */ /* 0x004fea000383ffff */
[----:B------:R-:W-:Y:S05]  /*9940*/  BRA `(.L_x_47) ;  /* 0xffffff9400647947 */ /* 0x000fea000383ffff */
.L_x_51:
[----:B------:R-:W-:-:S07]  /*9950*/  MOV R0, UR6 ;  /* 0x0000000600007c02 */ /* 0x000fce0008000f00 */
.L_x_136:
[----:B-1----:R1:W2:Y:S02]  /*9960*/  SYNCS.PHASECHK.TRANS64.TRYWAIT P0, [R0+URZ], R3 ;  /* 0x00000003000075a7 */ /* 0x0022a400080011ff */
[----:B--2---:R-:W-:Y:S05]  /*9970*/  @!P0 NANOSLEEP.SYNCS 0x989680 ;  /* 0x009896800000895d */ /* 0x004fea0003900000 */
[----:B------:R-:W2:Y:S02]  /*9980*/  @!P0 SYNCS.PHASECHK.TRANS64 P0, [R0+URZ], R3 ;  /* 0x00000003000085a7 */ /* 0x000ea400080010ff */
[----:B--2---:R-:W-:Y:S05]  /*9990*/  @!P0 BRA `(.L_x_136) ;  /* 0xfffffffc00f08947 */ /* 0x004fea000383ffff */
[----:B------:R-:W-:Y:S05]  /*99a0*/  BRA `(.L_x_137) ;  /* 0xffffff9800507947 */ /* 0x000fea000383ffff */
.L_x_52:
[----:B------:R-:W-:-:S07]  /*99b0*/  MOV R0, UR7 ;  /* 0x0000000700007c02 */ /* 0x000fce0008000f00 */
.L_x_138:
[----:B-1----:R1:W2:Y:S02]  /*99c0*/  SYNCS.PHASECHK.TRANS64.TRYWAIT P0, [R0+URZ], R3 ;  /* 0x00000003000075a7 */ /* 0x0022a400080011ff */
[----:B--2---:R-:W-:Y:S05]  /*99d0*/  @!P0 NANOSLEEP.SYNCS 0x989680 ;  /* 0x009896800000895d */ /* 0x004fea0003900000 */
[----:B------:R-:W2:Y:S02]  /*99e0*/  @!P0 SYNCS.PHASECHK.TRANS64 P0, [R0+URZ], R3 ;  /* 0x00000003000085a7 */ /* 0x000ea400080010ff */
[----:B--2---:R-:W-:Y:S05]  /*99f0*/  @!P0 BRA `(.L_x_138) ;  /* 0xfffffffc00f08947 */ /* 0x004fea000383ffff */
[----:B------:R-:W-:Y:S05]  /*9a00*/  BRA `(.L_x_139) ;  /* 0xffffff98005c7947 */ /* 0x000fea000383ffff */
.L_x_57:
[----:B--2---:R2:W4:Y:S02]  /*9a10*/  SYNCS.PHASECHK.TRANS64.TRYWAIT P0, [R0+URZ+0x80], R3 ;  /* 0x00008003000075a7 */ /* 0x00452400080011ff */
[----:B----4-:R-:W-:Y:S05]  /*9a20*/  @!P0 NANOSLEEP.SYNCS 0x989680 ;  /* 0x009896800000895d */ /* 0x010fea0003900000 */
[----:B------:R-:W4:Y:S02]  /*9a30*/  @!P0 SYNCS.PHASECHK.TRANS64 P0, [R0+URZ+0x80], R3 ;  /* 0x00008003000085a7 */ /* 0x000f2400080010ff */
[----:B----4-:R-:W-:Y:S05]  /*9a40*/  @!P0 BRA `(.L_x_57) ;  /* 0xfffffffc00f08947 */ /* 0x010fea000383ffff */
[----:B------:R-:W-:Y:S05]  /*9a50*/  BRA `(.L_x_140) ;  /* 0xffffff9c00587947 */ /* 0x000fea000383ffff */
.L_x_60:
[----:B------:R-:W-:Y:S07]  /*9a60*/  MOV R0, UR4 ;  /* 0x0000000400007c02 */ /* 0x000fee0008000f00 */
.L_x_141:
[----:B--2---:R2:W3:Y:S02]  /*9a70*/  SYNCS.PHASECHK.TRANS64.TRYWAIT P0, [R0+URZ+0x78], R3 ;  /* 0x00007803000075a7 */ /* 0x0044e400080011ff */
[----:B---3--:R-:W-:Y:S05]  /*9a80*/  @!P0 NANOSLEEP.SYNCS 0x989680 ;  /* 0x009896800000895d */ /* 0x008fea0003900000 */
[----:B------:R-:W3:Y:S02]  /*9a90*/  @!P0 SYNCS.PHASECHK.TRANS64 P0, [R0+URZ+0x78], R3 ;  /* 0x00007803000085a7 */ /* 0x000ee400080010ff */
[----:B---3--:R-:W-:Y:S05]  /*9aa0*/  @!P0 BRA `(.L_x_141) ;  /* 0xfffffffc00f08947 */ /* 0x008fea000383ffff */
[----:B------:R-:W-:Y:S05]  /*9ab0*/  BRA `(.L_x_59) ;  /* 0xffffffa000387947 */ /* 0x000fea000383ffff */
.L_x_63:
[----:B------:R-:W-:Y:S07]  /*9ac0*/  MOV R0, UR4 ;  /* 0x0000000400007c02 */ /* 0x000fee0008000f00 */
.L_x_142:
[----:B-1----:R1:W2:Y:S02]  /*9ad0*/  SYNCS.PHASECHK.TRANS64.TRYWAIT P0, [R0+URZ+0x50], R11 ;  /* 0x0000500b000075a7 */ /* 0x0022a400080011ff */
[----:B--2---:R-:W-:Y:S05]  /*9ae0*/  @!P0 NANOSLEEP.SYNCS 0x989680 ;  /* 0x009896800000895d */ /* 0x004fea0003900000 */
[----:B------:R-:W2:Y:S02]  /*9af0*/  @!P0 SYNCS.PHASECHK.TRANS64 P0, [R0+URZ+0x50], R11 ;  /* 0x0000500b000085a7 */ /* 0x000ea400080010ff */
[----:B--2---:R-:W-:Y:S05]  /*9b00*/  @!P0 BRA `(.L_x_142) ;  /* 0xfffffffc00f08947 */ /* 0x004fea000383ffff */
[----:B------:R-:W-:Y:S05]  /*9b10*/  BRA `(.L_x_143) ;  /* 0xffffffa000b07947 */ /* 0x000fea000383ffff */
.L_x_64:
[----:B------:R-:W-:Y:S07]  /*9b20*/  MOV R0, UR4 ;  /* 0x0000000400007c02 */ /* 0x000fee0008000f00 */
.L_x_144:
[----:B-1----:R1:W2:Y:S02]  /*9b30*/  SYNCS.PHASECHK.TRANS64.TRYWAIT P0, [R0+URZ+0x58], R11 ;  /* 0x0000580b000075a7 */ /* 0x0022a400080011ff */
[----:B--2---:R-:W-:Y:S05]  /*9b40*/  @!P0 NANOSLEEP.SYNCS 0x989680 ;  /* 0x009896800000895d */ /* 0x004fea0003900000 */
[----:B------:R-:W2:Y:S02]  /*9b50*/  @!P0 SYNCS.PHASECHK.TRANS64 P0, [R0+URZ+0x58], R11 ;  /* 0x0000580b000085a7 */ /* 0x000ea400080010ff */
[----:B--2---:R-:W-:Y:S05]  /*9b60*/  @!P0 BRA `(.L_x_144) ;  /* 0xfffffffc00f08947 */ /* 0x004fea000383ffff */
[----:B------:R-:W-:Y:S05]  /*9b70*/  BRA `(.L_x_145) ;  /* 0xffffffa400407947 */ /* 0x000fea000383ffff */
.L_x_65:
[----:B------:R-:W-:Y:S07]  /*9b80*/  MOV R0, UR4 ;  /* 0x0000000400007c02 */ /* 0x000fee0008000f00 */
.L_x_146:
[----:B-1----:R1:W2:Y:S02]  /*9b90*/  SYNCS.PHASECHK.TRANS64.TRYWAIT P0, [R0+URZ+0x60], R11 ;  /* 0x0000600b000075a7 */ /* 0x0022a400080011ff */
[----:B--2---:R-:W-:Y:S05]  /*9ba0*/  @!P0 NANOSLEEP.SYNCS 0x989680 ;  /* 0x009896800000895d */ /* 0x004fea0003900000 */
[----:B------:R-:W2:Y:S02]  /*9bb0*/  @!P0 SYNCS.PHASECHK.TRANS64 P0, [R0+URZ+0x60], R11 ;  /* 0x0000600b000085a7 */ /* 0x000ea400080010ff */
[----:B--2---:R-:W-:Y:S05]  /*9bc0*/  @!P0 BRA `(.L_x_146) ;  /* 0xfffffffc00f08947 */ /* 0x004fea000383ffff */
[----:B------:R-:W-:Y:S05]  /*9bd0*/  BRA `(.L_x_147) ;  /* 0xffffffa400d87947 */ /* 0x000fea000383ffff */
.L_x_66:
[----:B------:R-:W-:Y:S07]  /*9be0*/  MOV R0, UR4 ;  /* 0x0000000400007c02 */ /* 0x000fee0008000f00 */
.L_x_148:
[----:B-1----:R1:W2:Y:S02]  /*9bf0*/  SYNCS.PHASECHK.TRANS64.TRYWAIT P0, [R0+URZ+0x68], R11 ;  /* 0x0000680b000075a7 */ /* 0x0022a400080011ff */
[----:B--2---:R-:W-:Y:S05]  /*9c00*/  @!P0 NANOSLEEP.SYNCS 0x989680 ;  /* 0x009896800000895d */ /* 0x004fea0003900000 */
[----:B------:R-:W2:Y:S02]  /*9c10*/  @!P0 SYNCS.PHASECHK.TRANS64 P0, [R0+URZ+0x68], R11 ;  /* 0x0000680b000085a7 */ /* 0x000ea400080010ff */
[----:B--2---:R-:W-:Y:S05]  /*9c20*/  @!P0 BRA `(.L_x_148) ;  /* 0xfffffffc00f08947 */ /* 0x004fea000383ffff */
[----:B------:R-:W-:Y:S05]  /*9c30*/  BRA `(.L_x_149) ;  /* 0xffffffa800b07947 */ /* 0x000fea000383ffff */
.L_x_68:
[----:B------:R-:W-:-:S07]  /*9c40*/  MOV R0, UR4 ;  /* 0x0000000400007c02 */ /* 0x000fce0008000f00 */
.L_x_150:
[----:B-1----:R1:W2:Y:S02]  /*9c50*/  SYNCS.PHASECHK.TRANS64.TRYWAIT P0, [R0+URZ+0x50], R3 ;  /* 0x00005003000075a7 */ /* 0x0022a400080011ff */
[----:B--2---:R-:W-:Y:S05]  /*9c60*/  @!P0 NANOSLEEP.SYNCS 0x989680 ;  /* 0x009896800000895d */ /* 0x004fea0003900000 */
[----:B------:R-:W2:Y:S02]  /*9c70*/  @!P0 SYNCS.PHASECHK.TRANS64 P0, [R0+URZ+0x50], R3 ;  /* 0x00005003000085a7 */ /* 0x000ea400080010ff */
[----:B--2---:R-:W-:Y:S05]  /*9c80*/  @!P0 BRA `(.L_x_150) ;  /* 0xfffffffc00f08947 */ /* 0x004fea000383ffff */
[----:B------:R-:W-:Y:S05]  /*9c90*/  BRA `(.L_x_151) ;  /* 0xffffffac00747947 */ /* 0x000fea000383ffff */
.L_x_69:
[----:B-1----:R-:W-:-:S07]  /*9ca0*/  MOV R0, UR4 ;  /* 0x0000000400007c02 */ /* 0x002fce0008000f00 */
.L_x_152:
[----:B-1----:R1:W2:Y:S02]  /*9cb0*/  SYNCS.PHASECHK.TRANS64.TRYWAIT P0, [R0+URZ+0x58], R3 ;  /* 0x00005803000075a7 */ /* 0x0022a400080011ff */
[----:B--2---:R-:W-:Y:S05]  /*9cc0*/  @!P0 NANOSLEEP.SYNCS 0x989680 ;  /* 0x009896800000895d */ /* 0x004fea0003900000 */
[----:B------:R-:W2:Y:S02]  /*9cd0*/  @!P0 SYNCS.PHASECHK.TRANS64 P0, [R0+URZ+0x58], R3 ;  /* 0x00005803000085a7 */ /* 0x000ea400080010ff */
[----:B--2---:R-:W-:Y:S05]  /*9ce0*/  @!P0 BRA `(.L_x_152) ;  /* 0xfffffffc00f08947 */ /* 0x004fea000383ffff */
[----:B------:R-:W-:Y:S05]  /*9cf0*/  BRA `(.L_x_153) ;  /* 0xffffffac00647947 */ /* 0x000fea000383ffff */
.L_x_70:
[----:B-1----:R-:W-:-:S07]  /*9d00*/  MOV R0, UR4 ;  /* 0x0000000400007c02 */ /* 0x002fce0008000f00 */
.L_x_154:
[----:B-1----:R1:W2:Y:S02]  /*9d10*/  SYNCS.PHASECHK.TRANS64.TRYWAIT P0, [R0+URZ+0x60], R3 ;  /* 0x00006003000075a7 */ /* 0x0022a400080011ff */
[----:B--2---:R-:W-:Y:S05]  /*9d20*/  @!P0 NANOSLEEP.SYNCS 0x989680 ;  /* 0x009896800000895d */ /* 0x004fea0003900000 */
[----:B------:R-:W2:Y:S02]  /*9d30*/  @!P0 SYNCS.PHASECHK.TRANS64 P0, [R0+URZ+0x60], R3 ;  /* 0x00006003000085a7 */ /* 0x000ea400080010ff */
[----:B--2---:R-:W-:Y:S05]  /*9d40*/  @!P0 BRA `(.L_x_154) ;  /* 0xfffffffc00f08947 */ /* 0x004fea000383ffff */
[----:B------:R-:W-:Y:S05]  /*9d50*/  BRA `(.L_x_155) ;  /* 0xffffffac00547947 */ /* 0x000fea000383ffff */
.L_x_72:
[----:B--2---:R2:W4:Y:S02]  /*9d60*/  SYNCS.PHASECHK.TRANS64.TRYWAIT P0, [R0+URZ+0x80], R3 ;  /* 0x00008003000075a7 */ /* 0x00452400080011ff */
[----:B----4-:R-:W-:Y:S05]  /*9d70*/  @!P0 NANOSLEEP.SYNCS 0x989680 ;  /* 0x009896800000895d */ /* 0x010fea0003900000 */
[----:B------:R-:W4:Y:S02]  /*9d80*/  @!P0 SYNCS.PHASECHK.TRANS64 P0, [R0+URZ+0x80], R3 ;  /* 0x00008003000085a7 */ /* 0x000f2400080010ff */
[----:B----4-:R-:W-:Y:S05]  /*9d90*/  @!P0 BRA `(.L_x_72) ;  /* 0xfffffffc00f08947 */ /* 0x010fea000383ffff */
[----:B------:R-:W-:Y:S05]  /*9da0*/  BRA `(.L_x_156) ;  /* 0xffffffb0001c7947 */ /* 0x000fea000383ffff */
.L_x_83:
[----:B-1----:R-:W-:Y:S04]  /*9db0*/  MOV R0, UR48 ;  /* 0x0000003000007c02 */ /* 0x002fe80008000f00 */
[----:B------:R1:W3:Y:S03]  /*9dc0*/  SYNCS.PHASECHK.TRANS64.TRYWAIT P1, [R0+URZ+0x30], R5 ;  /* 0x00003005000075a7 */ /* 0x0002e600080211ff */
[----:B---3--:R-:W-:Y:S05]  /*9dd0*/  @!P1 NANOSLEEP.SYNCS 0x989680 ;  /* 0x009896800000995d */ /* 0x008fea0003900000 */
[----:B------:R-:W3:Y:S02]  /*9de0*/  @!P1 SYNCS.PHASECHK.TRANS64 P1, [R0+URZ+0x30], R5 ;  /* 0x00003005000095a7 */ /* 0x000ee400080210ff */
[----:B---3--:R-:W-:Y:S05]  /*9df0*/  @!P1 BRA `(.L_x_83) ;  /* 0xfffffffc00ec9947 */ /* 0x008fea000383ffff */
[----:B------:R-:W-:Y:S05]  /*9e00*/  BRA `(.L_x_82) ;  /* 0xffffffbc006c7947 */ /* 0x000fea000383ffff */
.L_x_85:
[----:B-1----:R1:W4:Y:S02]  /*9e10*/  SYNCS.PHASECHK.TRANS64.TRYWAIT P0, [R110+URZ+0xa0], R3 ;  /* 0x0000a0036e0075a7 */ /* 0x00232400080011ff */
[----:B----4-:R-:W-:Y:S05]  /*9e20*/  @!P0 NANOSLEEP.SYNCS 0x989680 ;  /* 0x009896800000895d */ /* 0x010fea0003900000 */
[----:B------:R-:W4:Y:S02]  /*9e30*/  @!P0 SYNCS.PHASECHK.TRANS64 P0, [R110+URZ+0xa0], R3 ;  /* 0x0000a0036e0085a7 */ /* 0x000f2400080010ff */
[----:B----4-:R-:W-:Y:S05]  /*9e40*/  @!P0 BRA `(.L_x_85) ;  /* 0xfffffffc00f08947 */ /* 0x010fea000383ffff */
[----:B------:R-:W-:Y:S05]  /*9e50*/  BRA `(.L_x_84) ;  /* 0xffffffc000047947 */ /* 0x000fea000383ffff */
.L_x_94:
[----:B-1----:R1:W2:Y:S02]  /*9e60*/  SYNCS.PHASECHK.TRANS64.TRYWAIT P0, [R3+URZ+0x30], R0 ;  /* 0x00003000030075a7 */ /* 0x0022a400080011ff */
[----:B--2---:R-:W-:Y:S05]  /*9e70*/  @!P0 NANOSLEEP.SYNCS 0x989680 ;  /* 0x009896800000895d */ /* 0x004fea0003900000 */
[----:B------:R-:W2:Y:S02]  /*9e80*/  @!P0 SYNCS.PHASECHK.TRANS64 P0, [R3+URZ+0x30], R0 ;  /* 0x00003000030085a7 */ /* 0x000ea400080010ff */
[----:B--2---:R-:W-:Y:S05]  /*9e90*/  @!P0 BRA `(.L_x_94) ;  /* 0xfffffffc00f08947 */ /* 0x004fea000383ffff */
[----:B------:R-:W-:Y:S05]  /*9ea0*/  BRA `(.L_x_93) ;  /* 0xffffffc800c07947 */ /* 0x000fea000383ffff */
.L_x_102:
[----:B-1----:R1:W2:Y:S02]  /*9eb0*/  SYNCS.PHASECHK.TRANS64.TRYWAIT P0, [R3+URZ+0x30], R6 ;  /* 0x00003006030075a7 */ /* 0x0022a400080011ff */
[----:B--2---:R-:W-:Y:S05]  /*9ec0*/  @!P0 NANOSLEEP.SYNCS 0x989680 ;  /* 0x009896800000895d */ /* 0x004fea0003900000 */
[----:B------:R-:W2:Y:S02]  /*9ed0*/  @!P0 SYNCS.PHASECHK.TRANS64 P0, [R3+URZ+0x30], R6 ;  /* 0x00003006030085a7 */ /* 0x000ea400080010ff */
[----:B--2---:R-:W-:Y:S05]  /*9ee0*/  @!P0 BRA `(.L_x_102) ;  /* 0xfffffffc00f08947 */ /* 0x004fea000383ffff */
[----:B------:R-:W-:Y:S05]  /*9ef0*/  BRA `(.L_x_101) ;  /* 0xffffffd800207947 */ /* 0x000fea000383ffff */
.L_x_110:
[----:B-1----:R1:W2:Y:S02]  /*9f00*/  SYNCS.PHASECHK.TRANS64.TRYWAIT P0, [R114+URZ+0x30], R3 ;  /* 0x00003003720075a7 */ /* 0x0022a400080011ff */
[----:B--2---:R-:W-:Y:S05]  /*9f10*/  @!P0 NANOSLEEP.SYNCS 0x989680 ;  /* 0x009896800000895d */ /* 0x004fea0003900000 */
[----:B------:R-:W2:Y:S02]  /*9f20*/  @!P0 SYNCS.PHASECHK.TRANS64 P0, [R114+URZ+0x30], R3 ;  /* 0x00003003720085a7 */ /* 0x000ea400080010ff */
[----:B--2---:R-:W-:Y:S05]  /*9f30*/  @!P0 BRA `(.L_x_110) ;  /* 0xfffffffc00f08947 */ /* 0x004fea000383ffff */
[----:B------:R-:W-:Y:S05]  /*9f40*/  BRA `(.L_x_109) ;  /* 0xffffffe400807947 */ /* 0x000fea000383ffff */
        .weak           $__internal_0_$__cuda_sm10x_tcgen05_guardrail_trap_col_being_dealloced_not_returned_by_alloc
        .type           $__internal_0_$__cuda_sm10x_tcgen05_guardrail_trap_col_being_dealloced_not_returned_by_alloc,@function
        .size           $__internal_0_$__cuda_sm10x_tcgen05_guardrail_trap_col_being_dealloced_not_returned_by_alloc,($__internal_1_$__cuda_sm10x_tcgen05_guardrail_trap_phase_invalid_during_alloc - $__internal_0_$__cuda_sm10x_tcgen05_guardrail_trap_col_being_dealloced_not_returned_by_alloc)
$__internal_0_$__cuda_sm10x_tcgen05_guardrail_trap_col_being_dealloced_not_returned_by_alloc:
[----:B------:R-:W-:Y:S05]  /*9f50*/  BPT.TRAP 0x1 ;  /* 0x000000040000795c */ /* 0x000fea0000300000 */
[----:B------:R-:W-:-:S04]  /*9f60*/  HFMA2 R3, -RZ, RZ, 0, 0 ;  /* 0x00000000ff037431 */ /* 0x000fc800000001ff */
[----:B------:R-:W-:Y:S05]  /*9f70*/  RET.REL.NODEC R2 `(_ZN7cutlass13device_kernelINS_4gemm6kernel13GemmUniversalIN4cute5tupleIJiiiiEEENS1_10collective13CollectiveMmaINS1_41MainloopSm100TmaUmmaWarpSpecializedSparseILi3ELi2ELi2ENS5_IJNS4_1CILi1EEESB_SB_EEEEENS5_IJNSA_ILi128EEESE_SE_EEENS_6half_tENS5_IJNS4_6LayoutINS5_IJiNS5_IJNSA_ILi2EEEiEEEiEEENS5_IJlNS5_IJSB_SI_EEElEEEEENSH_INS5_IJNS5_IJNS5_IJNSA_ILi8EEESI_SO_EEEiEEENS5_IJNS5_IJNSA_ILi16EEESI_NSA_ILi4EEEEEEiEEEiEEENS5_IJNS5_IJNS5_IJSE_SR_NSA_ILi2048EEEEEENSA_ILi16384EEEEEENS5_IJNS5_IJSB_NSA_ILi1024EEENSA_ILi32EEEEEElEEElEEEEEEEESG_NS5_IJlSB_lEEENS4_8TiledMMAINS4_8MMA_AtomIJNS4_27SM100_MMA_F16BF16_SS_SPARSEISG_SG_fLi128ELi128ELNS4_4UMMA5MajorE0ELS1C_0ELNS1B_7ScaleInE0ELS1D_0EEEEEENSH_ISC_NS5_IJNSA_ILi0EEES1G_S1G_EEEEENS5_IJNS4_10UnderscoreES1J_S1J_EEEEENS4_13SM90_TMA_LOADENS4_14ComposedLayoutINS4_7SwizzleILi3ELi4ELi3EEENS4_25smem_sparse_ptr_flag_bitsILi2ELi16EEENSH_INS5_IJNS5_IJSB_SO_EEENS5_IJSI_NSA_ILi64EEEEEEEEENS5_IJNS5_IJS1G_SE_EEESL_EEEEEEEvNS4_8identityES1M_NS1N_IS1P_NS4_18smem_ptr_flag_bitsILi16EEENSH_INS5_IJSO_S1T_EEENS5_IJS1T_SB_EEEEEEEvS20_EENS_8epilogue10collective18CollectiveEpilogueINS28_23Sm100TmaWarpSpecializedILi4ELi2ELi32ELb1ELb0EEEJSF_NS5_IJNSH_ISE_SB_EENSH_IS11_SB_EEEEEfNS5_IJSB_llEEEfS2G_NS28_6fusion15FusionCallbacksIS2C_NS2H_17LinearCombinationIffffLNS_15FloatRoundStyleE2EEESF_S2F_JEEENS4_5SM1004TMEM4LOAD26SM100_TMEM_LOAD_32dp32b32xES1M_NS1N_INS1O_ILi2ELi5ELi2EEENS21_ILi32EEENSH_INS5_IJS11_SS_EEENS5_IJSB_S11_EEEEEEENS4_39AutoVectorizingCopyWithAssumedAlignmentILi128EEENS4_14SM90_TMA_STOREES2W_S2Y_S2Y_EEEvvEEEEvNT_6ParamsE) ;  /* 0xffffff6002207950 */ /* 0x000fea0003c3ffff */
        .weak           $__internal_1_$__cuda_sm10x_tcgen05_guardrail_trap_phase_invalid_during_alloc
        .type           $__internal_1_$__cuda_sm10x_tcgen05_guardrail_trap_phase_invalid_during_alloc,@function
        .size           $__internal_1_$__cuda_sm10x_tcgen05_guardrail_trap_phase_invalid_during_alloc,($__internal_2_$__cuda_sm10x_tcgen05_guardrail_trap_unallocated_columns_being_dealloced - $__internal_1_$__cuda_sm10x_tcgen05_guardrail_trap_phase_invalid_during_alloc)
$__internal_1_$__cuda_sm10x_tcgen05_guardrail_trap_phase_invalid_during_alloc:
[----:B------:R-:W-:Y:S05]  /*9f80*/  BPT.TRAP 0x1 ;  /* 0x000000040000795c */ /* 0x000fea0000300000 */
[----:B------:R-:W-:-:S04]  /*9f90*/  MOV R3, 0x0 ;  /* 0x0000000000037802 */ /* 0x000fc80000000f00 */
[----:B------:R-:W-:Y:S05]  /*9fa0*/  RET.REL.NODEC R2 `(_ZN7cutlass13device_kernelINS_4gemm6kernel13GemmUniversalIN4cute5tupleIJiiiiEEENS1_10collective13CollectiveMmaINS1_41MainloopSm100TmaUmmaWarpSpecializedSparseILi3ELi2ELi2ENS5_IJNS4_1CILi1EEESB_SB_EEEEENS5_IJNSA_ILi128EEESE_SE_EEENS_6half_tENS5_IJNS4_6LayoutINS5_IJiNS5_IJNSA_ILi2EEEiEEEiEEENS5_IJlNS5_IJSB_SI_EEElEEEEENSH_INS5_IJNS5_IJNS5_IJNSA_ILi8EEESI_SO_EEEiEEENS5_IJNS5_IJNSA_ILi16EEESI_NSA_ILi4EEEEEEiEEEiEEENS5_IJNS5_IJNS5_IJSE_SR_NSA_ILi2048EEEEEENSA_ILi16384EEEEEENS5_IJNS5_IJSB_NSA_ILi1024EEENSA_ILi32EEEEEElEEElEEEEEEEESG_NS5_IJlSB_lEEENS4_8TiledMMAINS4_8MMA_AtomIJNS4_27SM100_MMA_F16BF16_SS_SPARSEISG_SG_fLi128ELi128ELNS4_4UMMA5MajorE0ELS1C_0ELNS1B_7ScaleInE0ELS1D_0EEEEEENSH_ISC_NS5_IJNSA_ILi0EEES1G_S1G_EEEEENS5_IJNS4_10UnderscoreES1J_S1J_EEEEENS4_13SM90_TMA_LOADENS4_14ComposedLayoutINS4_7SwizzleILi3ELi4ELi3EEENS4_25smem_sparse_ptr_flag_bitsILi2ELi16EEENSH_INS5_IJNS5_IJSB_SO_EEENS5_IJSI_NSA_ILi64EEEEEEEEENS5_IJNS5_IJS1G_SE_EEESL_EEEEEEEvNS4_8identityES1M_NS1N_IS1P_NS4_18smem_ptr_flag_bitsILi16EEENSH_INS5_IJSO_S1T_EEENS5_IJS1T_SB_EEEEEEEvS20_EENS_8epilogue10collective18CollectiveEpilogueINS28_23Sm100TmaWarpSpecializedILi4ELi2ELi32ELb1ELb0EEEJSF_NS5_IJNSH_ISE_SB_EENSH_IS11_SB_EEEEEfNS5_IJSB_llEEEfS2G_NS28_6fusion15FusionCallbacksIS2C_NS2H_17LinearCombinationIffffLNS_15FloatRoundStyleE2EEESF_S2F_JEEENS4_5SM1004TMEM4LOAD26SM100_TMEM_LOAD_32dp32b32xES1M_NS1N_INS1O_ILi2ELi5ELi2EEENS21_ILi32EEENSH_INS5_IJS11_SS_EEENS5_IJSB_S11_EEEEEEENS4_39AutoVectorizingCopyWithAssumedAlignmentILi128EEENS4_14SM90_TMA_STOREES2W_S2Y_S2Y_EEEvvEEEEvNT_6ParamsE) ;  /* 0xffffff6002147950 */ /* 0x000fea0003c3ffff */
        .weak           $__internal_2_$__cuda_sm10x_tcgen05_guardrail_trap_unallocated_columns_being_dealloced
        .type           $__internal_2_$__cuda_sm10x_tcgen05_guardrail_trap_unallocated_columns_being_dealloced,@function
        .size           $__internal_2_$__cuda_sm10x_tcgen05_guardrail_trap_unallocated_columns_being_dealloced,(.L_x_158 - $__internal_2_$__cuda_sm10x_tcgen05_guardrail_trap_unallocated_columns_being_dealloced)
$__internal_2_$__cuda_sm10x_tcgen05_guardrail_trap_unallocated_columns_being_dealloced:
[----:B------:R-:W-:Y:S05]  /*9fb0*/  BPT.TRAP 0x1 ;  /* 0x000000040000795c */ /* 0x000fea0000300000 */
[----:B------:R-:W-:-:S04]  /*9fc0*/  HFMA2 R3, -RZ, RZ, 0, 0 ;  /* 0x00000000ff037431 */ /* 0x000fc800000001ff */
[----:B------:R-:W-:Y:S05]  /*9fd0*/  RET.REL.NODEC R2 `(_ZN7cutlass13device_kernelINS_4gemm6kernel13GemmUniversalIN4cute5tupleIJiiiiEEENS1_10collective13CollectiveMmaINS1_41MainloopSm100TmaUmmaWarpSpecializedSparseILi3ELi2ELi2ENS5_IJNS4_1CILi1EEESB_SB_EEEEENS5_IJNSA_ILi128EEESE_SE_EEENS_6half_tENS5_IJNS4_6LayoutINS5_IJiNS5_IJNSA_ILi2EEEiEEEiEEENS5_IJlNS5_IJSB_SI_EEElEEEEENSH_INS5_IJNS5_IJNS5_IJNSA_ILi8EEESI_SO_EEEiEEENS5_IJNS5_IJNSA_ILi16EEESI_NSA_ILi4EEEEEEiEEEiEEENS5_IJNS5_IJNS5_IJSE_SR_NSA_ILi2048EEEEEENSA_ILi16384EEEEEENS5_IJNS5_IJSB_NSA_ILi1024EEENSA_ILi32EEEEEElEEElEEEEEEEESG_NS5_IJlSB_lEEENS4_8TiledMMAINS4_8MMA_AtomIJNS4_27SM100_MMA_F16BF16_SS_SPARSEISG_SG_fLi128ELi128ELNS4_4UMMA5MajorE0ELS1C_0ELNS1B_7ScaleInE0ELS1D_0EEEEEENSH_ISC_NS5_IJNSA_ILi0EEES1G_S1G_EEEEENS5_IJNS4_10UnderscoreES1J_S1J_EEEEENS4_13SM90_TMA_LOADENS4_14ComposedLayoutINS4_7SwizzleILi3ELi4ELi3EEENS4_25smem_sparse_ptr_flag_bitsILi2ELi16EEENSH_INS5_IJNS5_IJSB_SO_EEENS5_IJSI_NSA_ILi64EEEEEEEEENS5_IJNS5_IJS1G_SE_EEESL_EEEEEEEvNS4_8identityES1M_NS1N_IS1P_NS4_18smem_ptr_flag_bitsILi16EEENSH_INS5_IJSO_S1T_EEENS5_IJS1T_SB_EEEEEEEvS20_EENS_8epilogue10collective18CollectiveEpilogueINS28_23Sm100TmaWarpSpecializedILi4ELi2ELi32ELb1ELb0EEEJSF_NS5_IJNSH_ISE_SB_EENSH_IS11_SB_EEEEEfNS5_IJSB_llEEEfS2G_NS28_6fusion15FusionCallbacksIS2C_NS2H_17LinearCombinationIffffLNS_15FloatRoundStyleE2EEESF_S2F_JEEENS4_5SM1004TMEM4LOAD26SM100_TMEM_LOAD_32dp32b32xES1M_NS1N_INS1O_ILi2ELi5ELi2EEENS21_ILi32EEENSH_INS5_IJS11_SS_EEENS5_IJSB_S11_EEEEEEENS4_39AutoVectorizingCopyWithAssumedAlignmentILi128EEENS4_14SM90_TMA_STOREES2W_S2Y_S2Y_EEEvvEEEEvNT_6ParamsE) ;  /* 0xffffff6002087950 */ /* 0x000fea0003c3ffff */
.L_x_157:
[----:B------:R-:W-:-:S00]  /*9fe0*/  BRA `(.L_x_157) ;  /* 0xfffffffc00fc7947 */ /* 0x000fc0000383ffff */
[----:B------:R-:W-:-:S00]  /*9ff0*/  NOP ;  /* 0x0000000000007918 */ /* 0x000fc00000000000 */
        /* <DEDUP_REMOVED lines=8> */
.L_x_158:


//--------------------- .nv.global.init           --------------------------
	.section	.nv.global.init,"aw",@progbits
.nv.global.init:
	.type		$str$27,@object
	.size		$str$27,($str$28 - $str$27)
$str$27:
        /*0000*/ 	.byte	0x28, 0x61, 0x64, 0x64, 0x72, 0x65, 0x73, 0x73, 0x20, 0x26, 0x20, 0x6d, 0x61, 0x73, 0x6b, 0x29
        /*0010*/ 	.byte	0x20, 0x3d, 0x3d, 0x20, 0x30, 0x00
	.type		$str$28,@object
	.size		$str$28,($str$26 - $str$28)
$str$28:
        /*0016*/ 	.byte	0x2f, 0x74, 0x6d, 0x70, 0x2f, 0x63, 0x75, 0x74, 0x6c, 0x61, 0x73, 0x73, 0x5f, 0x73, 0x77, 0x65
        /*0026*/ 	.byte	0x65, 0x70, 0x5f, 0x73, 0x72, 0x63, 0x2f, 0x69, 0x6e, 0x63, 0x6c, 0x75, 0x64, 0x65, 0x2f, 0x63
        /*0036*/ 	.byte	0x75, 0x74, 0x65, 0x2f, 0x70, 0x6f, 0x69, 0x6e, 0x74, 0x65, 0x72, 0x5f, 0x66, 0x6c, 0x61, 0x67
        /*0046*/ 	.byte	0x67, 0x65, 0x64, 0x2e, 0x68, 0x70, 0x70, 0x00
	.type		$str$26,@object
	.size		$str$26,($str$25 - $str$26)
$str$26:
        /*004e*/ 	.byte	0x2f, 0x74, 0x6d, 0x70, 0x2f, 0x63, 0x75, 0x74, 0x6c, 0x61, 0x73, 0x73, 0x5f, 0x73, 0x77, 0x65
        /*005e*/ 	.byte	0x65, 0x70, 0x5f, 0x73, 0x72, 0x63, 0x2f, 0x69, 0x6e, 0x63, 0x6c, 0x75, 0x64, 0x65, 0x2f, 0x63
        /*006e*/ 	.byte	0x75, 0x74, 0x65, 0x2f, 0x61, 0x74, 0x6f, 0x6d, 0x2f, 0x63, 0x6f, 0x70, 0x79, 0x5f, 0x74, 0x72
        /*007e*/ 	.byte	0x61, 0x69, 0x74, 0x73, 0x5f, 0x73, 0x6d, 0x31, 0x30, 0x30, 0x2e, 0x68, 0x70, 0x70, 0x00
	.type		$str$25,@object
	.size		$str$25,(__unnamed_1 - $str$25)
$str$25:
        /*008d*/ 	.byte	0x28, 0x28, 0x75, 0x69, 0x6e, 0x74, 0x33, 0x32, 0x5f, 0x74, 0x28, 0x74, 0x68, 0x72, 0x65, 0x61
        /*009d*/ 	.byte	0x64, 0x49, 0x64, 0x78, 0x2e, 0x78, 0x29, 0x20, 0x2f, 0x20, 0x33, 0x32, 0x29, 0x20, 0x25, 0x20
        /*00ad*/ 	.byte	0x34, 0x29, 0x20, 0x3d, 0x3d, 0x20, 0x28, 0x28, 0x28, 0x74, 0x6d, 0x65, 0x6d, 0x5f, 0x61, 0x64
        /*00bd*/ 	.byte	0x64, 0x72, 0x20, 0x3e, 0x3e, 0x20, 0x31, 0x36, 0x29, 0x20, 0x2f, 0x20, 0x33, 0x32, 0x29, 0x20
        /*00cd*/ 	.byte	0x25, 0x20, 0x34, 0x29, 0x00
	.type		__unnamed_1,@object
	.size		__unnamed_1,(__unnamed_2 - __unnamed_1)
__unnamed_1:
        /*00d2*/ 	.byte	0x61, 0x75, 0x74, 0x6f, 0x20, 0x63, 0x75, 0x74, 0x65, 0x3a, 0x3a, 0x61, 0x73, 0x5f, 0x70, 0x6f
        /* <DEDUP_REMOVED lines=23> */
        /*0252*/ 	.byte	0x3a, 0x3a, 0x43, 0x3c, 0x34, 0x30, 0x39, 0x36, 0x3e, 0x3e, 0x3e, 0x3e, 0x5d, 0x00
	.type		__unnamed_2,@object
	.size		__unnamed_2,(.L_2 - __unnamed_2)
__unnamed_2:
        /* <DEDUP_REMOVED lines=42> */
        /*0500*/ 	.byte	0x3e, 0x5d, 0x00
.L_2:


//--------------------- .nv.shared._ZN7cutlass13device_kernelINS_4gemm6kernel13GemmUniversalIN4cute5tupleIJiiiiEEENS1_10collective13CollectiveMmaINS1_41MainloopSm100TmaUmmaWarpSpecializedSparseILi3ELi2ELi2ENS5_IJNS4_1CILi1EEESB_SB_EEEEENS5_IJNSA_ILi128EEESE_SE_EEENS_6half_tENS5_IJNS4_6LayoutINS5_IJiNS5_IJNSA_ILi2EEEiEEEiEEENS5_IJlNS5_IJSB_SI_EEElEEEEENSH_INS5_IJNS5_IJNS5_IJNSA_ILi8EEESI_SO_EEEiEEENS5_IJNS5_IJNSA_ILi16EEESI_NSA_ILi4EEEEEEiEEEiEEENS5_IJNS5_IJNS5_IJSE_SR_NSA_ILi2048EEEEEENSA_ILi16384EEEEEENS5_IJNS5_IJSB_NSA_ILi1024EEENSA_ILi32EEEEEElEEElEEEEEEEESG_NS5_IJlSB_lEEENS4_8TiledMMAINS4_8MMA_AtomIJNS4_27SM100_MMA_F16BF16_SS_SPARSEISG_SG_fLi128ELi128ELNS4_4UMMA5MajorE0ELS1C_0ELNS1B_7ScaleInE0ELS1D_0EEEEEENSH_ISC_NS5_IJNSA_ILi0EEES1G_S1G_EEEEENS5_IJNS4_10UnderscoreES1J_S1J_EEEEENS4_13SM90_TMA_LOADENS4_14ComposedLayoutINS4_7SwizzleILi3ELi4ELi3EEENS4_25smem_sparse_ptr_flag_bitsILi2ELi16EEENSH_INS5_IJNS5_IJSB_SO_EEENS5_IJSI_NSA_ILi64EEEEEEEEENS5_IJNS5_IJS1G_SE_EEESL_EEEEEEEvNS4_8identityES1M_NS1N_IS1P_NS4_18smem_ptr_flag_bitsILi16EEENSH_INS5_IJSO_S1T_EEENS5_IJS1T_SB_EEEEEEEvS20_EENS_8epilogue10collective18CollectiveEpilogueINS28_23Sm100TmaWarpSpecializedILi4ELi2ELi32ELb1ELb0EEEJSF_NS5_IJNSH_ISE_SB_EENSH_IS11_SB_EEEEEfNS5_IJSB_llEEEfS2G_NS28_6fusion15FusionCallbacksIS2C_NS2H_17LinearCombinationIffffLNS_15FloatRoundStyleE2EEESF_S2F_JEEENS4_5SM1004TMEM4LOAD26SM100_TMEM_LOAD_32dp32b32xES1M_NS1N_INS1O_ILi2ELi5ELi2EEENS21_ILi32EEENSH_INS5_IJS11_SS_EEENS5_IJSB_S11_EEEEEEENS4_39AutoVectorizingCopyWithAssumedAlignmentILi128EEENS4_14SM90_TMA_STOREES2W_S2Y_S2Y_EEEvvEEEEvNT_6ParamsE --------------------------
	.section	.nv.shared._ZN7cutlass13device_kernelINS_4gemm6kernel13GemmUniversalIN4cute5tupleIJiiiiEEENS1_10collective13CollectiveMmaINS1_41MainloopSm100TmaUmmaWarpSpecializedSparseILi3ELi2ELi2ENS5_IJNS4_1CILi1EEESB_SB_EEEEENS5_IJNSA_ILi128EEESE_SE_EEENS_6half_tENS5_IJNS4_6LayoutINS5_IJiNS5_IJNSA_ILi2EEEiEEEiEEENS5_IJlNS5_IJSB_SI_EEElEEEEENSH_INS5_IJNS5_IJNS5_IJNSA_ILi8EEESI_SO_EEEiEEENS5_IJNS5_IJNSA_ILi16EEESI_NSA_ILi4EEEEEEiEEEiEEENS5_IJNS5_IJNS5_IJSE_SR_NSA_ILi2048EEEEEENSA_ILi16384EEEEEENS5_IJNS5_IJSB_NSA_ILi1024EEENSA_ILi32EEEEEElEEElEEEEEEEESG_NS5_IJlSB_lEEENS4_8TiledMMAINS4_8MMA_AtomIJNS4_27SM100_MMA_F16BF16_SS_SPARSEISG_SG_fLi128ELi128ELNS4_4UMMA5MajorE0ELS1C_0ELNS1B_7ScaleInE0ELS1D_0EEEEEENSH_ISC_NS5_IJNSA_ILi0EEES1G_S1G_EEEEENS5_IJNS4_10UnderscoreES1J_S1J_EEEEENS4_13SM90_TMA_LOADENS4_14ComposedLayoutINS4_7SwizzleILi3ELi4ELi3EEENS4_25smem_sparse_ptr_flag_bitsILi2ELi16EEENSH_INS5_IJNS5_IJSB_SO_EEENS5_IJSI_NSA_ILi64EEEEEEEEENS5_IJNS5_IJS1G_SE_EEESL_EEEEEEEvNS4_8identityES1M_NS1N_IS1P_NS4_18smem_ptr_flag_bitsILi16EEENSH_INS5_IJSO_S1T_EEENS5_IJS1T_SB_EEEEEEEvS20_EENS_8epilogue10collective18CollectiveEpilogueINS28_23Sm100TmaWarpSpecializedILi4ELi2ELi32ELb1ELb0EEEJSF_NS5_IJNSH_ISE_SB_EENSH_IS11_SB_EEEEEfNS5_IJSB_llEEEfS2G_NS28_6fusion15FusionCallbacksIS2C_NS2H_17LinearCombinationIffffLNS_15FloatRoundStyleE2EEESF_S2F_JEEENS4_5SM1004TMEM4LOAD26SM100_TMEM_LOAD_32dp32b32xES1M_NS1N_INS1O_ILi2ELi5ELi2EEENS21_ILi32EEENSH_INS5_IJS11_SS_EEENS5_IJSB_S11_EEEEEEENS4_39AutoVectorizingCopyWithAssumedAlignmentILi128EEENS4_14SM90_TMA_STOREES2W_S2Y_S2Y_EEEvvEEEEvNT_6ParamsE,"aw",@nobits
	.sectionflags	@""
	.align	16
	.zero		1024


//--------------------- .nv.shared.reserved.0     --------------------------
	.section	.nv.shared.reserved.0,"aw",@nobits
	.weak		__nv_reservedSMEM_offset_0_alias
	.size		__nv_reservedSMEM_offset_0_alias, 0, 64
	.other		__nv_reservedSMEM_offset_0_alias,@"STO_CUDA_RESERVED_SHARED STV_DEFAULT"
__nv_reservedSMEM_offset_0_alias:
	.zero		0
.nv.shared.reserved.0:
	.zero		64
	.weak		__nv_reservedSMEM_tcgen05_partition
	.type		__nv_reservedSMEM_tcgen05_partition,@object
	.size		__nv_reservedSMEM_tcgen05_partition,(.L_0 - __nv_reservedSMEM_tcgen05_partition)
__nv_reservedSMEM_tcgen05_partition:
	.zero		32
.L_0:


//--------------------- .nv.global                --------------------------
	.section	.nv.global,"aw",@nobits
.nv.global:
	.type		_ZN39_INTERNAL_6834fdbb_4_k_cu_d01e3401_36324cute1_E,@object
	.size		_ZN39_INTERNAL_6834fdbb_4_k_cu_d01e3401_36324cute1_E,(_ZN39_INTERNAL_6834fdbb_4_k_cu_d01e3401_36324cuda3std3__45__cpo6cbeginE - _ZN39_INTERNAL_6834fdbb_4_k_cu_d01e3401_36324cute1_E)
_ZN39_INTERNAL_6834fdbb_4_k_cu_d01e3401_36324cute1_E:
	.zero		1
	.type		_ZN39_INTERNAL_6834fdbb_4_k_cu_d01e3401_36324cuda3std3__45__cpo6cbeginE,@object
	.size		_ZN39_INTERNAL_6834fdbb_4_k_cu_d01e3401_36324cuda3std3__45__cpo6cbeginE,(_ZN39_INTERNAL_6834fdbb_4_k_cu_d01e3401_36324cuda3std3__48in_placeE - _ZN39_INTERNAL_6834fdbb_4_k_cu_d01e3401_36324cuda3std3__45__cpo6cbeginE)
_ZN39_INTERNAL_6834fdbb_4_k_cu_d01e3401_36324cuda3std3__45__cpo6cbeginE:
	.zero		1
	.type		_ZN39_INTERNAL_6834fdbb_4_k_cu_d01e3401_36324cuda3std3__48in_placeE,@object
	.size		_ZN39_INTERNAL_6834fdbb_4_k_cu_d01e3401_36324cuda3std3__48in_placeE,(_ZN39_INTERNAL_6834fdbb_4_k_cu_d01e3401_36324cuda3std6ranges3__45__cpo9iter_moveE - _ZN39_INTERNAL_6834fdbb_4_k_cu_d01e3401_36324cuda3std3__48in_placeE)
_ZN39_INTERNAL_6834fdbb_4_k_cu_d01e3401_36324cuda3std3__48in_placeE:
	.zero		1
	.type		_ZN39_INTERNAL_6834fdbb_4_k_cu_d01e3401_36324cuda3std6ranges3__45__cpo9iter_moveE,@object
	.size		_ZN39_INTERNAL_6834fdbb_4_k_cu_d01e3401_36324cuda3std6ranges3__45__cpo9iter_moveE,(_ZN39_INTERNAL_6834fdbb_4_k_cu_d01e3401_36324cuda3std3__45__cpo5beginE - _ZN39_INTERNAL_6834fdbb_4_k_cu_d01e3401_36324cuda3std6ranges3__45__cpo9iter_moveE)
_ZN39_INTERNAL_6834fdbb_4_k_cu_d01e3401_36324cuda3std6ranges3__45__cpo9iter_moveE:
	.zero		1
	.type		_ZN39_INTERNAL_6834fdbb_4_k_cu_d01e3401_36324cuda3std3__45__cpo5beginE,@object
	.size		_ZN39_INTERNAL_6834fdbb_4_k_cu_d01e3401_36324cuda3std3__45__cpo5beginE,(_ZN39_INTERNAL_6834fdbb_4_k_cu_d01e3401_36324cuda3std3__441_GLOBAL__N__6834fdbb_4_k_cu_d01e3401_36326ignoreE - _ZN39_INTERNAL_6834fdbb_4_k_cu_d01e3401_36324cuda3std3__45__cpo5beginE)
_ZN39_INTERNAL_6834fdbb_4_k_cu_d01e3401_36324cuda3std3__45__cpo5beginE:
	.zero		1
	.type		_ZN39_INTERNAL_6834fdbb_4_k_cu_d01e3401_36324cuda3std3__441_GLOBAL__N__6834fdbb_4_k_cu_d01e3401_36326ignoreE,@object
	.size		_ZN39_INTERNAL_6834fdbb_4_k_cu_d01e3401_36324cuda3std3__441_GLOBAL__N__6834fdbb_4_k_cu_d01e3401_36326ignoreE,(_ZN39_INTERNAL_6834fdbb_4_k_cu_d01e3401_36324cute7productE - _ZN39_INTERNAL_6834fdbb_4_k_cu_d01e3401_36324cuda3std3__441_GLOBAL__N__6834fdbb_4_k_cu_d01e3401_36326ignoreE)
_ZN39_INTERNAL_6834fdbb_4_k_cu_d01e3401_36324cuda3std3__441_GLOBAL__N__6834fdbb_4_k_cu_d01e3401_36326ignoreE:
	.zero		1
	.type		_ZN39_INTERNAL_6834fdbb_4_k_cu_d01e3401_36324cute7productE,@object
	.size		_ZN39_INTERNAL_6834fdbb_4_k_cu_d01e3401_36324cute7productE,(_ZN39_INTERNAL_6834fdbb_4_k_cu_d01e3401_36324cuda3std3__45__cpo3endE - _ZN39_INTERNAL_6834fdbb_4_k_cu_d01e3401_36324cute7productE)
_ZN39_INTERNAL_6834fdbb_4_k_cu_d01e3401_36324cute7productE:
	.zero		1
	.type		_ZN39_INTERNAL_6834fdbb_4_k_cu_d01e3401_36324cuda3std3__45__cpo3endE,@object
	.size		_ZN39_INTERNAL_6834fdbb_4_k_cu_d01e3401_36324cuda3std3__45__cpo3endE,(_ZN39_INTERNAL_6834fdbb_4_k_cu_d01e3401_36324cuda3std3__419piecewise_constructE - _ZN39_INTERNAL_6834fdbb_4_k_cu_d01e3401_36324cuda3std3__45__cpo3endE)
_ZN39_INTERNAL_6834fdbb_4_k_cu_d01e3401_36324cuda3std3__45__cpo3endE:
	.zero		1
	.type		_ZN39_INTERNAL_6834fdbb_4_k_cu_d01e3401_36324cuda3std3__419piecewise_constructE,@object
	.size		_ZN39_INTERNAL_6834fdbb_4_k_cu_d01e3401_36324cuda3std3__419piecewise_constructE,(_ZN39_INTERNAL_6834fdbb_4_k_cu_d01e3401_36324cuda3std3__45__cpo4cendE - _ZN39_INTERNAL_6834fdbb_4_k_cu_d01e3401_36324cuda3std3__419piecewise_constructE)
_ZN39_INTERNAL_6834fdbb_4_k_cu_d01e3401_36324cuda3std3__419piecewise_constructE:
	.zero		1
	.type		_ZN39_INTERNAL_6834fdbb_4_k_cu_d01e3401_36324cuda3std3__45__cpo4cendE,@object
	.size		_ZN39_INTERNAL_6834fdbb_4_k_cu_d01e3401_36324cuda3std3__45__cpo4cendE,(_ZN39_INTERNAL_6834fdbb_4_k_cu_d01e3401_36324cuda3std6ranges3__45__cpo4swapE - _ZN39_INTERNAL_6834fdbb_4_k_cu_d01e3401_36324cuda3std3__45__cpo4cendE)
_ZN39_INTERNAL_6834fdbb_4_k_cu_d01e3401_36324cuda3std3__45__cpo4cendE:
	.zero		1
	.type		_ZN39_INTERNAL_6834fdbb_4_k_cu_d01e3401_36324cuda3std6ranges3__45__cpo4swapE,@object
	.size		_ZN39_INTERNAL_6834fdbb_4_k_cu_d01e3401_36324cuda3std6ranges3__45__cpo4swapE,(.L_10 - _ZN39_INTERNAL_6834fdbb_4_k_cu_d01e3401_36324cuda3std6ranges3__45__cpo4swapE)
_ZN39_INTERNAL_6834fdbb_4_k_cu_d01e3401_36324cuda3std6ranges3__45__cpo4swapE:
	.zero		1
.L_10:


//--------------------- .nv.constant0._ZN7cutlass13device_kernelINS_4gemm6kernel13GemmUniversalIN4cute5tupleIJiiiiEEENS1_10collective13CollectiveMmaINS1_41MainloopSm100TmaUmmaWarpSpecializedSparseILi3ELi2ELi2ENS5_IJNS4_1CILi1EEESB_SB_EEEEENS5_IJNSA_ILi128EEESE_SE_EEENS_6half_tENS5_IJNS4_6LayoutINS5_IJiNS5_IJNSA_ILi2EEEiEEEiEEENS5_IJlNS5_IJSB_SI_EEElEEEEENSH_INS5_IJNS5_IJNS5_IJNSA_ILi8EEESI_SO_EEEiEEENS5_IJNS5_IJNSA_ILi16EEESI_NSA_ILi4EEEEEEiEEEiEEENS5_IJNS5_IJNS5_IJSE_SR_NSA_ILi2048EEEEEENSA_ILi16384EEEEEENS5_IJNS5_IJSB_NSA_ILi1024EEENSA_ILi32EEEEEElEEElEEEEEEEESG_NS5_IJlSB_lEEENS4_8TiledMMAINS4_8MMA_AtomIJNS4_27SM100_MMA_F16BF16_SS_SPARSEISG_SG_fLi128ELi128ELNS4_4UMMA5MajorE0ELS1C_0ELNS1B_7ScaleInE0ELS1D_0EEEEEENSH_ISC_NS5_IJNSA_ILi0EEES1G_S1G_EEEEENS5_IJNS4_10UnderscoreES1J_S1J_EEEEENS4_13SM90_TMA_LOADENS4_14ComposedLayoutINS4_7SwizzleILi3ELi4ELi3EEENS4_25smem_sparse_ptr_flag_bitsILi2ELi16EEENSH_INS5_IJNS5_IJSB_SO_EEENS5_IJSI_NSA_ILi64EEEEEEEEENS5_IJNS5_IJS1G_SE_EEESL_EEEEEEEvNS4_8identityES1M_NS1N_IS1P_NS4_18smem_ptr_flag_bitsILi16EEENSH_INS5_IJSO_S1T_EEENS5_IJS1T_SB_EEEEEEEvS20_EENS_8epilogue10collective18CollectiveEpilogueINS28_23Sm100TmaWarpSpecializedILi4ELi2ELi32ELb1ELb0EEEJSF_NS5_IJNSH_ISE_SB_EENSH_IS11_SB_EEEEEfNS5_IJSB_llEEEfS2G_NS28_6fusion15FusionCallbacksIS2C_NS2H_17LinearCombinationIffffLNS_15FloatRoundStyleE2EEESF_S2F_JEEENS4_5SM1004TMEM4LOAD26SM100_TMEM_LOAD_32dp32b32xES1M_NS1N_INS1O_ILi2ELi5ELi2EEENS21_ILi32EEENSH_INS5_IJS11_SS_EEENS5_IJSB_S11_EEEEEEENS4_39AutoVectorizingCopyWithAssumedAlignmentILi128EEENS4_14SM90_TMA_STOREES2W_S2Y_S2Y_EEEvvEEEEvNT_6ParamsE --------------------------
	.section	.nv.constant0._ZN7cutlass13device_kernelINS_4gemm6kernel13GemmUniversalIN4cute5tupleIJiiiiEEENS1_10collective13CollectiveMmaINS1_41MainloopSm100TmaUmmaWarpSpecializedSparseILi3ELi2ELi2ENS5_IJNS4_1CILi1EEESB_SB_EEEEENS5_IJNSA_ILi128EEESE_SE_EEENS_6half_tENS5_IJNS4_6LayoutINS5_IJiNS5_IJNSA_ILi2EEEiEEEiEEENS5_IJlNS5_IJSB_SI_EEElEEEEENSH_INS5_IJNS5_IJNS5_IJNSA_ILi8EEESI_SO_EEEiEEENS5_IJNS5_IJNSA_ILi16EEESI_NSA_ILi4EEEEEEiEEEiEEENS5_IJNS5_IJNS5_IJSE_SR_NSA_ILi2048EEEEEENSA_ILi16384EEEEEENS5_IJNS5_IJSB_NSA_ILi1024EEENSA_ILi32EEEEEElEEElEEEEEEEESG_NS5_IJlSB_lEEENS4_8TiledMMAINS4_8MMA_AtomIJNS4_27SM100_MMA_F16BF16_SS_SPARSEISG_SG_fLi128ELi128ELNS4_4UMMA5MajorE0ELS1C_0ELNS1B_7ScaleInE0ELS1D_0EEEEEENSH_ISC_NS5_IJNSA_ILi0EEES1G_S1G_EEEEENS5_IJNS4_10UnderscoreES1J_S1J_EEEEENS4_13SM90_TMA_LOADENS4_14ComposedLayoutINS4_7SwizzleILi3ELi4ELi3EEENS4_25smem_sparse_ptr_flag_bitsILi2ELi16EEENSH_INS5_IJNS5_IJSB_SO_EEENS5_IJSI_NSA_ILi64EEEEEEEEENS5_IJNS5_IJS1G_SE_EEESL_EEEEEEEvNS4_8identityES1M_NS1N_IS1P_NS4_18smem_ptr_flag_bitsILi16EEENSH_INS5_IJSO_S1T_EEENS5_IJS1T_SB_EEEEEEEvS20_EENS_8epilogue10collective18CollectiveEpilogueINS28_23Sm100TmaWarpSpecializedILi4ELi2ELi32ELb1ELb0EEEJSF_NS5_IJNSH_ISE_SB_EENSH_IS11_SB_EEEEEfNS5_IJSB_llEEEfS2G_NS28_6fusion15FusionCallbacksIS2C_NS2H_17LinearCombinationIffffLNS_15FloatRoundStyleE2EEESF_S2F_JEEENS4_5SM1004TMEM4LOAD26SM100_TMEM_LOAD_32dp32b32xES1M_NS1N_INS1O_ILi2ELi5ELi2EEENS21_ILi32EEENSH_INS5_IJS11_SS_EEENS5_IJSB_S11_EEEEEEENS4_39AutoVectorizingCopyWithAssumedAlignmentILi128EEENS4_14SM90_TMA_STOREES2W_S2Y_S2Y_EEEvvEEEEvNT_6ParamsE,"a",@progbits
	.sectionflags	@""
	.align	4
.nv.constant0._ZN7cutlass13device_kernelINS_4gemm6kernel13GemmUniversalIN4cute5tupleIJiiiiEEENS1_10collective13CollectiveMmaINS1_41MainloopSm100TmaUmmaWarpSpecializedSparseILi3ELi2ELi2ENS5_IJNS4_1CILi1EEESB_SB_EEEEENS5_IJNSA_ILi128EEESE_SE_EEENS_6half_tENS5_IJNS4_6LayoutINS5_IJiNS5_IJNSA_ILi2EEEiEEEiEEENS5_IJlNS5_IJSB_SI_EEElEEEEENSH_INS5_IJNS5_IJNS5_IJNSA_ILi8EEESI_SO_EEEiEEENS5_IJNS5_IJNSA_ILi16EEESI_NSA_ILi4EEEEEEiEEEiEEENS5_IJNS5_IJNS5_IJSE_SR_NSA_ILi2048EEEEEENSA_ILi16384EEEEEENS5_IJNS5_IJSB_NSA_ILi1024EEENSA_ILi32EEEEEElEEElEEEEEEEESG_NS5_IJlSB_lEEENS4_8TiledMMAINS4_8MMA_AtomIJNS4_27SM100_MMA_F16BF16_SS_SPARSEISG_SG_fLi128ELi128ELNS4_4UMMA5MajorE0ELS1C_0ELNS1B_7ScaleInE0ELS1D_0EEEEEENSH_ISC_NS5_IJNSA_ILi0EEES1G_S1G_EEEEENS5_IJNS4_10UnderscoreES1J_S1J_EEEEENS4_13SM90_TMA_LOADENS4_14ComposedLayoutINS4_7SwizzleILi3ELi4ELi3EEENS4_25smem_sparse_ptr_flag_bitsILi2ELi16EEENSH_INS5_IJNS5_IJSB_SO_EEENS5_IJSI_NSA_ILi64EEEEEEEEENS5_IJNS5_IJS1G_SE_EEESL_EEEEEEEvNS4_8identityES1M_NS1N_IS1P_NS4_18smem_ptr_flag_bitsILi16EEENSH_INS5_IJSO_S1T_EEENS5_IJS1T_SB_EEEEEEEvS20_EENS_8epilogue10collective18CollectiveEpilogueINS28_23Sm100TmaWarpSpecializedILi4ELi2ELi32ELb1ELb0EEEJSF_NS5_IJNSH_ISE_SB_EENSH_IS11_SB_EEEEEfNS5_IJSB_llEEEfS2G_NS28_6fusion15FusionCallbacksIS2C_NS2H_17LinearCombinationIffffLNS_15FloatRoundStyleE2EEESF_S2F_JEEENS4_5SM1004TMEM4LOAD26SM100_TMEM_LOAD_32dp32b32xES1M_NS1N_INS1O_ILi2ELi5ELi2EEENS21_ILi32EEENSH_INS5_IJS11_SS_EEENS5_IJSB_S11_EEEEEEENS4_39AutoVectorizingCopyWithAssumedAlignmentILi128EEENS4_14SM90_TMA_STOREES2W_S2Y_S2Y_EEEvvEEEEvNT_6ParamsE:
	.zero		3456


//--------------------- SYMBOLS --------------------------

	.type		.nv.reservedSmem.offset0,@object
	.size		.nv.reservedSmem.offset0,0x4
	.type		.nv.reservedSmem.cap,@object
	.size		.nv.reservedSmem.cap,0x4
	.type		__assertfail,@function
